//
// Generated by NVIDIA NVVM Compiler
//
// Compiler Build ID: CL-36424714
// Cuda compilation tools, release 13.0, V13.0.88
// Based on NVVM 20.0.0
//

.version 9.0
.target sm_100
.address_size 64

	// .globl	_Z18kernel_bit_reversePKfPfii
.global .align 4 .b8 __cudart_i2opi_f[24] = {65, 144, 67, 60, 153, 149, 98, 219, 192, 221, 52, 245, 209, 87, 39, 252, 41, 21, 68, 78, 110, 131, 249, 162};

.visible .entry _Z18kernel_bit_reversePKfPfii(
	.param .u64 .ptr .align 1 _Z18kernel_bit_reversePKfPfii_param_0,
	.param .u64 .ptr .align 1 _Z18kernel_bit_reversePKfPfii_param_1,
	.param .u32 _Z18kernel_bit_reversePKfPfii_param_2,
	.param .u32 _Z18kernel_bit_reversePKfPfii_param_3
)
{
	.reg .pred 	%p<7>;
	.reg .b32 	%r<59>;
	.reg .b32 	%f<3>;
	.reg .b64 	%rd<13>;

	ld.param.u64 	%rd3, [_Z18kernel_bit_reversePKfPfii_param_0];
	ld.param.u64 	%rd4, [_Z18kernel_bit_reversePKfPfii_param_1];
	ld.param.u32 	%r20, [_Z18kernel_bit_reversePKfPfii_param_2];
	ld.param.u32 	%r19, [_Z18kernel_bit_reversePKfPfii_param_3];
	mov.u32 	%r21, %ctaid.x;
	mov.u32 	%r22, %ntid.x;
	mov.u32 	%r23, %tid.x;
	mad.lo.s32 	%r1, %r21, %r22, %r23;
	setp.ge.s32 	%p1, %r1, %r20;
	@%p1 bra 	$L__BB0_10;
	setp.lt.s32 	%p2, %r19, 1;
	mov.b64 	%rd12, 0;
	@%p2 bra 	$L__BB0_9;
	and.b32  	%r2, %r19, 3;
	setp.lt.u32 	%p3, %r19, 4;
	mov.b32 	%r56, 0;
	mov.u32 	%r58, %r56;
	@%p3 bra 	$L__BB0_5;
	and.b32  	%r56, %r19, 2147483644;
	mov.b32 	%r50, 0;
	mov.u32 	%r58, %r50;
$L__BB0_4:
	shr.u32 	%r27, %r1, %r50;
	shl.b32 	%r28, %r58, 2;
	shl.b32 	%r29, %r27, 1;
	and.b32  	%r30, %r29, 2;
	or.b32  	%r31, %r28, %r30;
	add.s32 	%r32, %r50, 1;
	shr.u32 	%r33, %r1, %r32;
	and.b32  	%r34, %r33, 1;
	or.b32  	%r35, %r34, %r31;
	add.s32 	%r36, %r50, 2;
	shr.u32 	%r37, %r1, %r36;
	shl.b32 	%r38, %r35, 2;
	shl.b32 	%r39, %r37, 1;
	and.b32  	%r40, %r39, 2;
	or.b32  	%r41, %r38, %r40;
	add.s32 	%r42, %r50, 3;
	shr.u32 	%r43, %r1, %r42;
	and.b32  	%r44, %r43, 1;
	or.b32  	%r58, %r44, %r41;
	add.s32 	%r50, %r50, 4;
	setp.ne.s32 	%p4, %r50, %r56;
	@%p4 bra 	$L__BB0_4;
$L__BB0_5:
	setp.eq.s32 	%p5, %r2, 0;
	@%p5 bra 	$L__BB0_8;
	neg.s32 	%r55, %r2;
$L__BB0_7:
	.pragma "nounroll";
	shl.b32 	%r45, %r58, 1;
	shr.u32 	%r46, %r1, %r56;
	and.b32  	%r47, %r46, 1;
	or.b32  	%r58, %r47, %r45;
	add.s32 	%r56, %r56, 1;
	add.s32 	%r55, %r55, 1;
	setp.ne.s32 	%p6, %r55, 0;
	@%p6 bra 	$L__BB0_7;
$L__BB0_8:
	shl.b32 	%r48, %r58, 1;
	cvt.u64.u32 	%rd12, %r48;
$L__BB0_9:
	shl.b32 	%r49, %r1, 1;
	cvta.to.global.u64 	%rd6, %rd3;
	mul.wide.s32 	%rd7, %r49, 4;
	add.s64 	%rd8, %rd6, %rd7;
	ld.global.f32 	%f1, [%rd8];
	cvta.to.global.u64 	%rd9, %rd4;
	shl.b64 	%rd10, %rd12, 2;
	add.s64 	%rd11, %rd9, %rd10;
	st.global.f32 	[%rd11], %f1;
	ld.global.f32 	%f2, [%rd8+4];
	st.global.f32 	[%rd11+4], %f2;
$L__BB0_10:
	ret;

}
	// .globl	_Z16kernel_butterflyPfS_iiib
.visible .entry _Z16kernel_butterflyPfS_iiib(
	.param .u64 .ptr .align 1 _Z16kernel_butterflyPfS_iiib_param_0,
	.param .u64 .ptr .align 1 _Z16kernel_butterflyPfS_iiib_param_1,
	.param .u32 _Z16kernel_butterflyPfS_iiib_param_2,
	.param .u32 _Z16kernel_butterflyPfS_iiib_param_3,
	.param .u32 _Z16kernel_butterflyPfS_iiib_param_4,
	.param .u8 _Z16kernel_butterflyPfS_iiib_param_5
)
{
	.local .align 4 .b8 	__local_depot1[28];
	.reg .b64 	%SP;
	.reg .b64 	%SPL;
	.reg .pred 	%p<19>;
	.reg .b16 	%rs<2>;
	.reg .b32 	%r<94>;
	.reg .b32 	%f<65>;
	.reg .b64 	%rd<49>;
	.reg .b64 	%fd<9>;

	mov.u64 	%SPL, __local_depot1;
	ld.param.u64 	%rd16, [_Z16kernel_butterflyPfS_iiib_param_0];
	ld.param.u64 	%rd17, [_Z16kernel_butterflyPfS_iiib_param_1];
	ld.param.u32 	%r30, [_Z16kernel_butterflyPfS_iiib_param_2];
	ld.param.u32 	%r31, [_Z16kernel_butterflyPfS_iiib_param_3];
	ld.param.u32 	%r32, [_Z16kernel_butterflyPfS_iiib_param_4];
	ld.param.s8 	%rs1, [_Z16kernel_butterflyPfS_iiib_param_5];
	add.u64 	%rd1, %SPL, 0;
	mov.u32 	%r33, %ctaid.x;
	mov.u32 	%r34, %ntid.x;
	mov.u32 	%r35, %tid.x;
	mad.lo.s32 	%r1, %r33, %r34, %r35;
	shr.u32 	%r36, %r32, 31;
	add.s32 	%r37, %r32, %r36;
	shr.s32 	%r38, %r37, 1;
	setp.ge.s32 	%p1, %r1, %r38;
	@%p1 bra 	$L__BB1_18;
	div.s32 	%r39, %r1, %r30;
	mul.lo.s32 	%r40, %r39, %r30;
	sub.s32 	%r41, %r1, %r40;
	mad.lo.s32 	%r2, %r39, %r31, %r41;
	cvt.rn.f32.s32 	%f11, %r41;
	cvt.f64.f32 	%fd1, %f11;
	mul.f64 	%fd2, %fd1, 0dC01921FB54442D18;
	cvt.rn.f32.s32 	%f12, %r31;
	cvt.f64.f32 	%fd3, %f12;
	div.rn.f64 	%fd4, %fd2, %fd3;
	cvt.rn.f32.f64 	%f13, %fd4;
	setp.eq.s16 	%p2, %rs1, 0;
	neg.f32 	%f14, %f13;
	selp.f32 	%f1, %f13, %f14, %p2;
	mul.f32 	%f15, %f1, 0f3F22F983;
	cvt.rni.s32.f32 	%r93, %f15;
	cvt.rn.f32.s32 	%f16, %r93;
	fma.rn.f32 	%f17, %f16, 0fBFC90FDA, %f1;
	fma.rn.f32 	%f18, %f16, 0fB3A22168, %f17;
	fma.rn.f32 	%f64, %f16, 0fA7C234C5, %f18;
	abs.f32 	%f3, %f1;
	setp.ltu.f32 	%p3, %f3, 0f47CE4780;
	mov.u32 	%r89, %r93;
	mov.f32 	%f63, %f64;
	@%p3 bra 	$L__BB1_9;
	setp.neu.f32 	%p4, %f3, 0f7F800000;
	@%p4 bra 	$L__BB1_4;
	mov.f32 	%f21, 0f00000000;
	mul.rn.f32 	%f63, %f1, %f21;
	mov.b32 	%r89, 0;
	bra.uni 	$L__BB1_9;
$L__BB1_4:
	mov.b32 	%r4, %f1;
	shl.b32 	%r43, %r4, 8;
	or.b32  	%r5, %r43, -2147483648;
	mov.b64 	%rd45, 0;
	mov.b32 	%r86, 0;
	mov.u64 	%rd43, __cudart_i2opi_f;
	mov.u64 	%rd44, %rd1;
$L__BB1_5:
	.pragma "nounroll";
	ld.global.nc.u32 	%r44, [%rd43];
	mad.wide.u32 	%rd21, %r44, %r5, %rd45;
	shr.u64 	%rd45, %rd21, 32;
	st.local.u32 	[%rd44], %rd21;
	add.s32 	%r86, %r86, 1;
	add.s64 	%rd44, %rd44, 4;
	add.s64 	%rd43, %rd43, 4;
	setp.ne.s32 	%p5, %r86, 6;
	@%p5 bra 	$L__BB1_5;
	shr.u32 	%r45, %r4, 23;
	st.local.u32 	[%rd1+24], %rd45;
	and.b32  	%r8, %r45, 31;
	and.b32  	%r46, %r45, 224;
	add.s32 	%r47, %r46, -128;
	shr.u32 	%r48, %r47, 5;
	mul.wide.u32 	%rd22, %r48, 4;
	sub.s64 	%rd8, %rd1, %rd22;
	ld.local.u32 	%r87, [%rd8+24];
	ld.local.u32 	%r88, [%rd8+20];
	setp.eq.s32 	%p6, %r8, 0;
	@%p6 bra 	$L__BB1_8;
	shf.l.wrap.b32 	%r87, %r88, %r87, %r8;
	ld.local.u32 	%r49, [%rd8+16];
	shf.l.wrap.b32 	%r88, %r49, %r88, %r8;
$L__BB1_8:
	shr.u32 	%r50, %r87, 30;
	shf.l.wrap.b32 	%r51, %r88, %r87, 2;
	shl.b32 	%r52, %r88, 2;
	shr.u32 	%r53, %r51, 31;
	add.s32 	%r54, %r53, %r50;
	neg.s32 	%r55, %r54;
	setp.lt.s32 	%p7, %r4, 0;
	selp.b32 	%r89, %r55, %r54, %p7;
	xor.b32  	%r56, %r51, %r4;
	shr.s32 	%r57, %r51, 31;
	xor.b32  	%r58, %r57, %r51;
	xor.b32  	%r59, %r57, %r52;
	cvt.u64.u32 	%rd23, %r58;
	shl.b64 	%rd24, %rd23, 32;
	cvt.u64.u32 	%rd25, %r59;
	or.b64  	%rd26, %rd24, %rd25;
	cvt.rn.f64.s64 	%fd5, %rd26;
	mul.f64 	%fd6, %fd5, 0d3BF921FB54442D19;
	cvt.rn.f32.f64 	%f19, %fd6;
	neg.f32 	%f20, %f19;
	setp.lt.s32 	%p8, %r56, 0;
	selp.f32 	%f63, %f20, %f19, %p8;
$L__BB1_9:
	setp.ltu.f32 	%p9, %f3, 0f47CE4780;
	add.s32 	%r61, %r89, 1;
	mul.rn.f32 	%f22, %f63, %f63;
	and.b32  	%r62, %r89, 1;
	setp.eq.b32 	%p10, %r62, 1;
	selp.f32 	%f23, %f63, 0f3F800000, %p10;
	fma.rn.f32 	%f24, %f22, %f23, 0f00000000;
	fma.rn.f32 	%f25, %f22, 0f37CBAC00, 0fBAB607ED;
	selp.f32 	%f26, 0fB94D4153, %f25, %p10;
	selp.f32 	%f27, 0f3C0885E4, 0f3D2AAABB, %p10;
	fma.rn.f32 	%f28, %f26, %f22, %f27;
	selp.f32 	%f29, 0fBE2AAAA8, 0fBEFFFFFF, %p10;
	fma.rn.f32 	%f30, %f28, %f22, %f29;
	fma.rn.f32 	%f31, %f30, %f24, %f23;
	and.b32  	%r63, %r61, 2;
	setp.eq.s32 	%p11, %r63, 0;
	mov.f32 	%f32, 0f00000000;
	sub.f32 	%f33, %f32, %f31;
	selp.f32 	%f7, %f31, %f33, %p11;
	@%p9 bra 	$L__BB1_17;
	setp.neu.f32 	%p12, %f3, 0f7F800000;
	@%p12 bra 	$L__BB1_12;
	mov.f32 	%f36, 0f00000000;
	mul.rn.f32 	%f64, %f1, %f36;
	mov.b32 	%r93, 0;
	bra.uni 	$L__BB1_17;
$L__BB1_12:
	mov.b32 	%r17, %f1;
	shl.b32 	%r65, %r17, 8;
	or.b32  	%r18, %r65, -2147483648;
	mov.b64 	%rd48, 0;
	mov.b32 	%r90, 0;
	mov.u64 	%rd46, __cudart_i2opi_f;
	mov.u64 	%rd47, %rd1;
$L__BB1_13:
	.pragma "nounroll";
	ld.global.nc.u32 	%r66, [%rd46];
	mad.wide.u32 	%rd29, %r66, %r18, %rd48;
	shr.u64 	%rd48, %rd29, 32;
	st.local.u32 	[%rd47], %rd29;
	add.s32 	%r90, %r90, 1;
	add.s64 	%rd47, %rd47, 4;
	add.s64 	%rd46, %rd46, 4;
	setp.ne.s32 	%p13, %r90, 6;
	@%p13 bra 	$L__BB1_13;
	shr.u32 	%r67, %r17, 23;
	st.local.u32 	[%rd1+24], %rd48;
	and.b32  	%r21, %r67, 31;
	and.b32  	%r68, %r67, 224;
	add.s32 	%r69, %r68, -128;
	shr.u32 	%r70, %r69, 5;
	mul.wide.u32 	%rd30, %r70, 4;
	sub.s64 	%rd15, %rd1, %rd30;
	ld.local.u32 	%r91, [%rd15+24];
	ld.local.u32 	%r92, [%rd15+20];
	setp.eq.s32 	%p14, %r21, 0;
	@%p14 bra 	$L__BB1_16;
	shf.l.wrap.b32 	%r91, %r92, %r91, %r21;
	ld.local.u32 	%r71, [%rd15+16];
	shf.l.wrap.b32 	%r92, %r71, %r92, %r21;
$L__BB1_16:
	shr.u32 	%r72, %r91, 30;
	shf.l.wrap.b32 	%r73, %r92, %r91, 2;
	shl.b32 	%r74, %r92, 2;
	shr.u32 	%r75, %r73, 31;
	add.s32 	%r76, %r75, %r72;
	neg.s32 	%r77, %r76;
	setp.lt.s32 	%p15, %r17, 0;
	selp.b32 	%r93, %r77, %r76, %p15;
	xor.b32  	%r78, %r73, %r17;
	shr.s32 	%r79, %r73, 31;
	xor.b32  	%r80, %r79, %r73;
	xor.b32  	%r81, %r79, %r74;
	cvt.u64.u32 	%rd31, %r80;
	shl.b64 	%rd32, %rd31, 32;
	cvt.u64.u32 	%rd33, %r81;
	or.b64  	%rd34, %rd32, %rd33;
	cvt.rn.f64.s64 	%fd7, %rd34;
	mul.f64 	%fd8, %fd7, 0d3BF921FB54442D19;
	cvt.rn.f32.f64 	%f34, %fd8;
	neg.f32 	%f35, %f34;
	setp.lt.s32 	%p16, %r78, 0;
	selp.f32 	%f64, %f35, %f34, %p16;
$L__BB1_17:
	mul.rn.f32 	%f37, %f64, %f64;
	and.b32  	%r83, %r93, 1;
	setp.eq.b32 	%p17, %r83, 1;
	selp.f32 	%f38, 0f3F800000, %f64, %p17;
	fma.rn.f32 	%f39, %f37, %f38, 0f00000000;
	fma.rn.f32 	%f40, %f37, 0f37CBAC00, 0fBAB607ED;
	selp.f32 	%f41, %f40, 0fB94D4153, %p17;
	selp.f32 	%f42, 0f3D2AAABB, 0f3C0885E4, %p17;
	fma.rn.f32 	%f43, %f41, %f37, %f42;
	selp.f32 	%f44, 0fBEFFFFFF, 0fBE2AAAA8, %p17;
	fma.rn.f32 	%f45, %f43, %f37, %f44;
	fma.rn.f32 	%f46, %f45, %f39, %f38;
	and.b32  	%r84, %r93, 2;
	setp.eq.s32 	%p18, %r84, 0;
	mov.f32 	%f47, 0f00000000;
	sub.f32 	%f48, %f47, %f46;
	selp.f32 	%f49, %f46, %f48, %p18;
	shl.b32 	%r85, %r2, 1;
	cvta.to.global.u64 	%rd35, %rd16;
	mul.wide.s32 	%rd36, %r85, 4;
	add.s64 	%rd37, %rd35, %rd36;
	ld.global.f32 	%f50, [%rd37];
	ld.global.f32 	%f51, [%rd37+4];
	mul.wide.s32 	%rd38, %r30, 8;
	add.s64 	%rd39, %rd37, %rd38;
	ld.global.f32 	%f52, [%rd39];
	ld.global.f32 	%f53, [%rd39+4];
	mul.f32 	%f54, %f7, %f52;
	mul.f32 	%f55, %f53, %f49;
	sub.f32 	%f56, %f54, %f55;
	mul.f32 	%f57, %f52, %f49;
	fma.rn.f32 	%f58, %f7, %f53, %f57;
	add.f32 	%f59, %f50, %f56;
	cvta.to.global.u64 	%rd40, %rd17;
	add.s64 	%rd41, %rd40, %rd36;
	st.global.f32 	[%rd41], %f59;
	add.f32 	%f60, %f51, %f58;
	st.global.f32 	[%rd41+4], %f60;
	sub.f32 	%f61, %f50, %f56;
	add.s64 	%rd42, %rd41, %rd38;
	st.global.f32 	[%rd42], %f61;
	sub.f32 	%f62, %f51, %f58;
	st.global.f32 	[%rd42+4], %f62;
$L__BB1_18:
	ret;

}
	// .globl	_Z12kernel_scalePfS_if
.visible .entry _Z12kernel_scalePfS_if(
	.param .u64 .ptr .align 1 _Z12kernel_scalePfS_if_param_0,
	.param .u64 .ptr .align 1 _Z12kernel_scalePfS_if_param_1,
	.param .u32 _Z12kernel_scalePfS_if_param_2,
	.param .f32 _Z12kernel_scalePfS_if_param_3
)
{
	.reg .pred 	%p<2>;
	.reg .b32 	%r<7>;
	.reg .b32 	%f<6>;
	.reg .b64 	%rd<8>;

	ld.param.u64 	%rd1, [_Z12kernel_scalePfS_if_param_0];
	ld.param.u64 	%rd2, [_Z12kernel_scalePfS_if_param_1];
	ld.param.u32 	%r2, [_Z12kernel_scalePfS_if_param_2];
	ld.param.f32 	%f1, [_Z12kernel_scalePfS_if_param_3];
	mov.u32 	%r3, %ctaid.x;
	mov.u32 	%r4, %ntid.x;
	mov.u32 	%r5, %tid.x;
	mad.lo.s32 	%r1, %r3, %r4, %r5;
	setp.ge.s32 	%p1, %r1, %r2;
	@%p1 bra 	$L__BB2_2;
	cvta.to.global.u64 	%rd3, %rd1;
	cvta.to.global.u64 	%rd4, %rd2;
	shl.b32 	%r6, %r1, 1;
	mul.wide.s32 	%rd5, %r6, 4;
	add.s64 	%rd6, %rd3, %rd5;
	ld.global.f32 	%f2, [%rd6];
	mul.f32 	%f3, %f1, %f2;
	add.s64 	%rd7, %rd4, %rd5;
	st.global.f32 	[%rd7], %f3;
	ld.global.f32 	%f4, [%rd6+4];
	mul.f32 	%f5, %f1, %f4;
	st.global.f32 	[%rd7+4], %f5;
$L__BB2_2:
	ret;

}
	// .globl	_Z18kernel_bluestein_aPKfPfi
.visible .entry _Z18kernel_bluestein_aPKfPfi(
	.param .u64 .ptr .align 1 _Z18kernel_bluestein_aPKfPfi_param_0,
	.param .u64 .ptr .align 1 _Z18kernel_bluestein_aPKfPfi_param_1,
	.param .u32 _Z18kernel_bluestein_aPKfPfi_param_2
)
{
	.local .align 4 .b8 	__local_depot3[28];
	.reg .b64 	%SP;
	.reg .b64 	%SPL;
	.reg .pred 	%p<18>;
	.reg .b32 	%r<85>;
	.reg .b32 	%f<55>;
	.reg .b64 	%rd<47>;
	.reg .b64 	%fd<10>;

	mov.u64 	%SPL, __local_depot3;
	ld.param.u64 	%rd16, [_Z18kernel_bluestein_aPKfPfi_param_0];
	ld.param.u64 	%rd17, [_Z18kernel_bluestein_aPKfPfi_param_1];
	ld.param.u32 	%r30, [_Z18kernel_bluestein_aPKfPfi_param_2];
	add.u64 	%rd1, %SPL, 0;
	mov.u32 	%r31, %ctaid.x;
	mov.u32 	%r32, %ntid.x;
	mov.u32 	%r33, %tid.x;
	mad.lo.s32 	%r1, %r31, %r32, %r33;
	setp.ge.s32 	%p1, %r1, %r30;
	@%p1 bra 	$L__BB3_18;
	cvta.to.global.u64 	%rd19, %rd16;
	shl.b32 	%r2, %r1, 1;
	mul.wide.s32 	%rd20, %r2, 4;
	add.s64 	%rd21, %rd19, %rd20;
	ld.global.f32 	%f1, [%rd21];
	ld.global.f32 	%f2, [%rd21+4];
	cvt.rn.f64.s32 	%fd1, %r1;
	mul.f64 	%fd2, %fd1, 0dC00921FB54442D18;
	mul.f64 	%fd3, %fd2, %fd1;
	cvt.rn.f64.s32 	%fd4, %r30;
	div.rn.f64 	%fd5, %fd3, %fd4;
	cvt.rn.f32.f64 	%f3, %fd5;
	mul.f32 	%f13, %f3, 0f3F22F983;
	cvt.rni.s32.f32 	%r84, %f13;
	cvt.rn.f32.s32 	%f14, %r84;
	fma.rn.f32 	%f15, %f14, 0fBFC90FDA, %f3;
	fma.rn.f32 	%f16, %f14, 0fB3A22168, %f15;
	fma.rn.f32 	%f54, %f14, 0fA7C234C5, %f16;
	abs.f32 	%f5, %f3;
	setp.ltu.f32 	%p2, %f5, 0f47CE4780;
	mov.u32 	%r80, %r84;
	mov.f32 	%f53, %f54;
	@%p2 bra 	$L__BB3_9;
	setp.neu.f32 	%p3, %f5, 0f7F800000;
	@%p3 bra 	$L__BB3_4;
	mov.f32 	%f19, 0f00000000;
	mul.rn.f32 	%f53, %f3, %f19;
	mov.b32 	%r80, 0;
	bra.uni 	$L__BB3_9;
$L__BB3_4:
	mov.b32 	%r4, %f3;
	shl.b32 	%r35, %r4, 8;
	or.b32  	%r5, %r35, -2147483648;
	mov.b64 	%rd43, 0;
	mov.b32 	%r77, 0;
	mov.u64 	%rd41, __cudart_i2opi_f;
	mov.u64 	%rd42, %rd1;
$L__BB3_5:
	.pragma "nounroll";
	ld.global.nc.u32 	%r36, [%rd41];
	mad.wide.u32 	%rd24, %r36, %r5, %rd43;
	shr.u64 	%rd43, %rd24, 32;
	st.local.u32 	[%rd42], %rd24;
	add.s32 	%r77, %r77, 1;
	add.s64 	%rd42, %rd42, 4;
	add.s64 	%rd41, %rd41, 4;
	setp.ne.s32 	%p4, %r77, 6;
	@%p4 bra 	$L__BB3_5;
	shr.u32 	%r37, %r4, 23;
	st.local.u32 	[%rd1+24], %rd43;
	and.b32  	%r8, %r37, 31;
	and.b32  	%r38, %r37, 224;
	add.s32 	%r39, %r38, -128;
	shr.u32 	%r40, %r39, 5;
	mul.wide.u32 	%rd25, %r40, 4;
	sub.s64 	%rd8, %rd1, %rd25;
	ld.local.u32 	%r78, [%rd8+24];
	ld.local.u32 	%r79, [%rd8+20];
	setp.eq.s32 	%p5, %r8, 0;
	@%p5 bra 	$L__BB3_8;
	shf.l.wrap.b32 	%r78, %r79, %r78, %r8;
	ld.local.u32 	%r41, [%rd8+16];
	shf.l.wrap.b32 	%r79, %r41, %r79, %r8;
$L__BB3_8:
	shr.u32 	%r42, %r78, 30;
	shf.l.wrap.b32 	%r43, %r79, %r78, 2;
	shl.b32 	%r44, %r79, 2;
	shr.u32 	%r45, %r43, 31;
	add.s32 	%r46, %r45, %r42;
	neg.s32 	%r47, %r46;
	setp.lt.s32 	%p6, %r4, 0;
	selp.b32 	%r80, %r47, %r46, %p6;
	xor.b32  	%r48, %r43, %r4;
	shr.s32 	%r49, %r43, 31;
	xor.b32  	%r50, %r49, %r43;
	xor.b32  	%r51, %r49, %r44;
	cvt.u64.u32 	%rd26, %r50;
	shl.b64 	%rd27, %rd26, 32;
	cvt.u64.u32 	%rd28, %r51;
	or.b64  	%rd29, %rd27, %rd28;
	cvt.rn.f64.s64 	%fd6, %rd29;
	mul.f64 	%fd7, %fd6, 0d3BF921FB54442D19;
	cvt.rn.f32.f64 	%f17, %fd7;
	neg.f32 	%f18, %f17;
	setp.lt.s32 	%p7, %r48, 0;
	selp.f32 	%f53, %f18, %f17, %p7;
$L__BB3_9:
	setp.ltu.f32 	%p8, %f5, 0f47CE4780;
	add.s32 	%r53, %r80, 1;
	mul.rn.f32 	%f20, %f53, %f53;
	and.b32  	%r54, %r80, 1;
	setp.eq.b32 	%p9, %r54, 1;
	selp.f32 	%f21, %f53, 0f3F800000, %p9;
	fma.rn.f32 	%f22, %f20, %f21, 0f00000000;
	fma.rn.f32 	%f23, %f20, 0f37CBAC00, 0fBAB607ED;
	selp.f32 	%f24, 0fB94D4153, %f23, %p9;
	selp.f32 	%f25, 0f3C0885E4, 0f3D2AAABB, %p9;
	fma.rn.f32 	%f26, %f24, %f20, %f25;
	selp.f32 	%f27, 0fBE2AAAA8, 0fBEFFFFFF, %p9;
	fma.rn.f32 	%f28, %f26, %f20, %f27;
	fma.rn.f32 	%f29, %f28, %f22, %f21;
	and.b32  	%r55, %r53, 2;
	setp.eq.s32 	%p10, %r55, 0;
	mov.f32 	%f30, 0f00000000;
	sub.f32 	%f31, %f30, %f29;
	selp.f32 	%f9, %f29, %f31, %p10;
	@%p8 bra 	$L__BB3_17;
	setp.neu.f32 	%p11, %f5, 0f7F800000;
	@%p11 bra 	$L__BB3_12;
	mov.f32 	%f34, 0f00000000;
	mul.rn.f32 	%f54, %f3, %f34;
	mov.b32 	%r84, 0;
	bra.uni 	$L__BB3_17;
$L__BB3_12:
	mov.b32 	%r17, %f3;
	shl.b32 	%r57, %r17, 8;
	or.b32  	%r18, %r57, -2147483648;
	mov.b64 	%rd46, 0;
	mov.b32 	%r81, 0;
	mov.u64 	%rd44, __cudart_i2opi_f;
	mov.u64 	%rd45, %rd1;
$L__BB3_13:
	.pragma "nounroll";
	ld.global.nc.u32 	%r58, [%rd44];
	mad.wide.u32 	%rd32, %r58, %r18, %rd46;
	shr.u64 	%rd46, %rd32, 32;
	st.local.u32 	[%rd45], %rd32;
	add.s32 	%r81, %r81, 1;
	add.s64 	%rd45, %rd45, 4;
	add.s64 	%rd44, %rd44, 4;
	setp.ne.s32 	%p12, %r81, 6;
	@%p12 bra 	$L__BB3_13;
	shr.u32 	%r59, %r17, 23;
	st.local.u32 	[%rd1+24], %rd46;
	and.b32  	%r21, %r59, 31;
	and.b32  	%r60, %r59, 224;
	add.s32 	%r61, %r60, -128;
	shr.u32 	%r62, %r61, 5;
	mul.wide.u32 	%rd33, %r62, 4;
	sub.s64 	%rd15, %rd1, %rd33;
	ld.local.u32 	%r82, [%rd15+24];
	ld.local.u32 	%r83, [%rd15+20];
	setp.eq.s32 	%p13, %r21, 0;
	@%p13 bra 	$L__BB3_16;
	shf.l.wrap.b32 	%r82, %r83, %r82, %r21;
	ld.local.u32 	%r63, [%rd15+16];
	shf.l.wrap.b32 	%r83, %r63, %r83, %r21;
$L__BB3_16:
	shr.u32 	%r64, %r82, 30;
	shf.l.wrap.b32 	%r65, %r83, %r82, 2;
	shl.b32 	%r66, %r83, 2;
	shr.u32 	%r67, %r65, 31;
	add.s32 	%r68, %r67, %r64;
	neg.s32 	%r69, %r68;
	setp.lt.s32 	%p14, %r17, 0;
	selp.b32 	%r84, %r69, %r68, %p14;
	xor.b32  	%r70, %r65, %r17;
	shr.s32 	%r71, %r65, 31;
	xor.b32  	%r72, %r71, %r65;
	xor.b32  	%r73, %r71, %r66;
	cvt.u64.u32 	%rd34, %r72;
	shl.b64 	%rd35, %rd34, 32;
	cvt.u64.u32 	%rd36, %r73;
	or.b64  	%rd37, %rd35, %rd36;
	cvt.rn.f64.s64 	%fd8, %rd37;
	mul.f64 	%fd9, %fd8, 0d3BF921FB54442D19;
	cvt.rn.f32.f64 	%f32, %fd9;
	neg.f32 	%f33, %f32;
	setp.lt.s32 	%p15, %r70, 0;
	selp.f32 	%f54, %f33, %f32, %p15;
$L__BB3_17:
	mul.rn.f32 	%f35, %f54, %f54;
	and.b32  	%r75, %r84, 1;
	setp.eq.b32 	%p16, %r75, 1;
	selp.f32 	%f36, 0f3F800000, %f54, %p16;
	fma.rn.f32 	%f37, %f35, %f36, 0f00000000;
	fma.rn.f32 	%f38, %f35, 0f37CBAC00, 0fBAB607ED;
	selp.f32 	%f39, %f38, 0fB94D4153, %p16;
	selp.f32 	%f40, 0f3D2AAABB, 0f3C0885E4, %p16;
	fma.rn.f32 	%f41, %f39, %f35, %f40;
	selp.f32 	%f42, 0fBEFFFFFF, 0fBE2AAAA8, %p16;
	fma.rn.f32 	%f43, %f41, %f35, %f42;
	fma.rn.f32 	%f44, %f43, %f37, %f36;
	and.b32  	%r76, %r84, 2;
	setp.eq.s32 	%p17, %r76, 0;
	mov.f32 	%f45, 0f00000000;
	sub.f32 	%f46, %f45, %f44;
	selp.f32 	%f47, %f44, %f46, %p17;
	mul.f32 	%f48, %f1, %f9;
	mul.f32 	%f49, %f2, %f47;
	sub.f32 	%f50, %f48, %f49;
	cvta.to.global.u64 	%rd38, %rd17;
	add.s64 	%rd40, %rd38, %rd20;
	st.global.f32 	[%rd40], %f50;
	mul.f32 	%f51, %f1, %f47;
	fma.rn.f32 	%f52, %f2, %f9, %f51;
	st.global.f32 	[%rd40+4], %f52;
$L__BB3_18:
	ret;

}
	// .globl	_Z18kernel_bluestein_dPfii
.visible .entry _Z18kernel_bluestein_dPfii(
	.param .u64 .ptr .align 1 _Z18kernel_bluestein_dPfii_param_0,
	.param .u32 _Z18kernel_bluestein_dPfii_param_1,
	.param .u32 _Z18kernel_bluestein_dPfii_param_2
)
{
	.local .align 4 .b8 	__local_depot4[28];
	.reg .b64 	%SP;
	.reg .b64 	%SPL;
	.reg .pred 	%p<37>;
	.reg .b32 	%r<172>;
	.reg .b32 	%f<95>;
	.reg .b64 	%rd<83>;
	.reg .b64 	%fd<19>;

	mov.u64 	%SPL, __local_depot4;
	ld.param.u64 	%rd33, [_Z18kernel_bluestein_dPfii_param_0];
	ld.param.u32 	%r56, [_Z18kernel_bluestein_dPfii_param_1];
	ld.param.u32 	%r57, [_Z18kernel_bluestein_dPfii_param_2];
	cvta.to.global.u64 	%rd1, %rd33;
	add.u64 	%rd2, %SPL, 0;
	mov.u32 	%r58, %ctaid.x;
	mov.u32 	%r59, %ntid.x;
	mov.u32 	%r60, %tid.x;
	mad.lo.s32 	%r1, %r58, %r59, %r60;
	setp.le.s32 	%p1, %r56, %r1;
	@%p1 bra 	$L__BB4_40;
	setp.ne.s32 	%p2, %r1, 0;
	@%p2 bra 	$L__BB4_3;
	mov.b32 	%r154, 1065353216;
	st.global.u32 	[%rd1], %r154;
	mov.b32 	%r155, 0;
	st.global.u32 	[%rd1+4], %r155;
	bra.uni 	$L__BB4_40;
$L__BB4_3:
	setp.ge.s32 	%p3, %r1, %r57;
	@%p3 bra 	$L__BB4_21;
	cvt.rn.f64.s32 	%fd10, %r1;
	mul.f64 	%fd11, %fd10, 0d400921FB54442D18;
	mul.f64 	%fd12, %fd11, %fd10;
	cvt.rn.f64.s32 	%fd13, %r57;
	div.rn.f64 	%fd14, %fd12, %fd13;
	cvt.rn.f32.f64 	%f1, %fd14;
	mul.f32 	%f55, %f1, 0f3F22F983;
	cvt.rni.s32.f32 	%r163, %f55;
	cvt.rn.f32.s32 	%f56, %r163;
	fma.rn.f32 	%f57, %f56, 0fBFC90FDA, %f1;
	fma.rn.f32 	%f58, %f56, 0fB3A22168, %f57;
	fma.rn.f32 	%f92, %f56, 0fA7C234C5, %f58;
	abs.f32 	%f3, %f1;
	setp.ltu.f32 	%p21, %f3, 0f47CE4780;
	mov.u32 	%r159, %r163;
	mov.f32 	%f91, %f92;
	@%p21 bra 	$L__BB4_12;
	setp.neu.f32 	%p22, %f3, 0f7F800000;
	@%p22 bra 	$L__BB4_7;
	mov.f32 	%f61, 0f00000000;
	mul.rn.f32 	%f91, %f1, %f61;
	mov.b32 	%r159, 0;
	bra.uni 	$L__BB4_12;
$L__BB4_7:
	mov.b32 	%r3, %f1;
	shl.b32 	%r111, %r3, 8;
	or.b32  	%r4, %r111, -2147483648;
	mov.b64 	%rd73, 0;
	mov.b32 	%r156, 0;
	mov.u64 	%rd71, __cudart_i2opi_f;
	mov.u64 	%rd72, %rd2;
$L__BB4_8:
	.pragma "nounroll";
	ld.global.nc.u32 	%r112, [%rd71];
	mad.wide.u32 	%rd56, %r112, %r4, %rd73;
	shr.u64 	%rd73, %rd56, 32;
	st.local.u32 	[%rd72], %rd56;
	add.s32 	%r156, %r156, 1;
	add.s64 	%rd72, %rd72, 4;
	add.s64 	%rd71, %rd71, 4;
	setp.ne.s32 	%p23, %r156, 6;
	@%p23 bra 	$L__BB4_8;
	shr.u32 	%r113, %r3, 23;
	st.local.u32 	[%rd2+24], %rd73;
	and.b32  	%r7, %r113, 31;
	and.b32  	%r114, %r113, 224;
	add.s32 	%r115, %r114, -128;
	shr.u32 	%r116, %r115, 5;
	mul.wide.u32 	%rd57, %r116, 4;
	sub.s64 	%rd9, %rd2, %rd57;
	ld.local.u32 	%r157, [%rd9+24];
	ld.local.u32 	%r158, [%rd9+20];
	setp.eq.s32 	%p24, %r7, 0;
	@%p24 bra 	$L__BB4_11;
	shf.l.wrap.b32 	%r157, %r158, %r157, %r7;
	ld.local.u32 	%r117, [%rd9+16];
	shf.l.wrap.b32 	%r158, %r117, %r158, %r7;
$L__BB4_11:
	shr.u32 	%r118, %r157, 30;
	shf.l.wrap.b32 	%r119, %r158, %r157, 2;
	shl.b32 	%r120, %r158, 2;
	shr.u32 	%r121, %r119, 31;
	add.s32 	%r122, %r121, %r118;
	neg.s32 	%r123, %r122;
	setp.lt.s32 	%p25, %r3, 0;
	selp.b32 	%r159, %r123, %r122, %p25;
	xor.b32  	%r124, %r119, %r3;
	shr.s32 	%r125, %r119, 31;
	xor.b32  	%r126, %r125, %r119;
	xor.b32  	%r127, %r125, %r120;
	cvt.u64.u32 	%rd58, %r126;
	shl.b64 	%rd59, %rd58, 32;
	cvt.u64.u32 	%rd60, %r127;
	or.b64  	%rd61, %rd59, %rd60;
	cvt.rn.f64.s64 	%fd15, %rd61;
	mul.f64 	%fd16, %fd15, 0d3BF921FB54442D19;
	cvt.rn.f32.f64 	%f59, %fd16;
	neg.f32 	%f60, %f59;
	setp.lt.s32 	%p26, %r124, 0;
	selp.f32 	%f91, %f60, %f59, %p26;
$L__BB4_12:
	setp.ltu.f32 	%p27, %f3, 0f47CE4780;
	add.s32 	%r129, %r159, 1;
	mul.rn.f32 	%f62, %f91, %f91;
	and.b32  	%r130, %r159, 1;
	setp.eq.b32 	%p28, %r130, 1;
	selp.f32 	%f63, %f91, 0f3F800000, %p28;
	fma.rn.f32 	%f64, %f62, %f63, 0f00000000;
	fma.rn.f32 	%f65, %f62, 0f37CBAC00, 0fBAB607ED;
	selp.f32 	%f66, 0fB94D4153, %f65, %p28;
	selp.f32 	%f67, 0f3C0885E4, 0f3D2AAABB, %p28;
	fma.rn.f32 	%f68, %f66, %f62, %f67;
	selp.f32 	%f69, 0fBE2AAAA8, 0fBEFFFFFF, %p28;
	fma.rn.f32 	%f70, %f68, %f62, %f69;
	fma.rn.f32 	%f71, %f70, %f64, %f63;
	and.b32  	%r131, %r129, 2;
	setp.eq.s32 	%p29, %r131, 0;
	mov.f32 	%f72, 0f00000000;
	sub.f32 	%f73, %f72, %f71;
	selp.f32 	%f74, %f71, %f73, %p29;
	shl.b32 	%r132, %r1, 1;
	mul.wide.s32 	%rd62, %r132, 4;
	add.s64 	%rd10, %rd1, %rd62;
	st.global.f32 	[%rd10], %f74;
	@%p27 bra 	$L__BB4_20;
	setp.neu.f32 	%p30, %f3, 0f7F800000;
	@%p30 bra 	$L__BB4_15;
	mov.f32 	%f77, 0f00000000;
	mul.rn.f32 	%f92, %f1, %f77;
	mov.b32 	%r163, 0;
	bra.uni 	$L__BB4_20;
$L__BB4_15:
	mov.b32 	%r16, %f1;
	shl.b32 	%r134, %r16, 8;
	or.b32  	%r17, %r134, -2147483648;
	mov.b64 	%rd76, 0;
	mov.b32 	%r160, 0;
	mov.u64 	%rd74, __cudart_i2opi_f;
	mov.u64 	%rd75, %rd2;
$L__BB4_16:
	.pragma "nounroll";
	ld.global.nc.u32 	%r135, [%rd74];
	mad.wide.u32 	%rd65, %r135, %r17, %rd76;
	shr.u64 	%rd76, %rd65, 32;
	st.local.u32 	[%rd75], %rd65;
	add.s32 	%r160, %r160, 1;
	add.s64 	%rd75, %rd75, 4;
	add.s64 	%rd74, %rd74, 4;
	setp.ne.s32 	%p31, %r160, 6;
	@%p31 bra 	$L__BB4_16;
	shr.u32 	%r136, %r16, 23;
	st.local.u32 	[%rd2+24], %rd76;
	and.b32  	%r20, %r136, 31;
	and.b32  	%r137, %r136, 224;
	add.s32 	%r138, %r137, -128;
	shr.u32 	%r139, %r138, 5;
	mul.wide.u32 	%rd66, %r139, 4;
	sub.s64 	%rd17, %rd2, %rd66;
	ld.local.u32 	%r161, [%rd17+24];
	ld.local.u32 	%r162, [%rd17+20];
	setp.eq.s32 	%p32, %r20, 0;
	@%p32 bra 	$L__BB4_19;
	shf.l.wrap.b32 	%r161, %r162, %r161, %r20;
	ld.local.u32 	%r140, [%rd17+16];
	shf.l.wrap.b32 	%r162, %r140, %r162, %r20;
$L__BB4_19:
	shr.u32 	%r141, %r161, 30;
	shf.l.wrap.b32 	%r142, %r162, %r161, 2;
	shl.b32 	%r143, %r162, 2;
	shr.u32 	%r144, %r142, 31;
	add.s32 	%r145, %r144, %r141;
	neg.s32 	%r146, %r145;
	setp.lt.s32 	%p33, %r16, 0;
	selp.b32 	%r163, %r146, %r145, %p33;
	xor.b32  	%r147, %r142, %r16;
	shr.s32 	%r148, %r142, 31;
	xor.b32  	%r149, %r148, %r142;
	xor.b32  	%r150, %r148, %r143;
	cvt.u64.u32 	%rd67, %r149;
	shl.b64 	%rd68, %rd67, 32;
	cvt.u64.u32 	%rd69, %r150;
	or.b64  	%rd70, %rd68, %rd69;
	cvt.rn.f64.s64 	%fd17, %rd70;
	mul.f64 	%fd18, %fd17, 0d3BF921FB54442D19;
	cvt.rn.f32.f64 	%f75, %fd18;
	neg.f32 	%f76, %f75;
	setp.lt.s32 	%p34, %r147, 0;
	selp.f32 	%f92, %f76, %f75, %p34;
$L__BB4_20:
	mul.rn.f32 	%f78, %f92, %f92;
	and.b32  	%r152, %r163, 1;
	setp.eq.b32 	%p35, %r152, 1;
	selp.f32 	%f79, 0f3F800000, %f92, %p35;
	fma.rn.f32 	%f80, %f78, %f79, 0f00000000;
	fma.rn.f32 	%f81, %f78, 0f37CBAC00, 0fBAB607ED;
	selp.f32 	%f82, %f81, 0fB94D4153, %p35;
	selp.f32 	%f83, 0f3D2AAABB, 0f3C0885E4, %p35;
	fma.rn.f32 	%f84, %f82, %f78, %f83;
	selp.f32 	%f85, 0fBEFFFFFF, 0fBE2AAAA8, %p35;
	fma.rn.f32 	%f86, %f84, %f78, %f85;
	fma.rn.f32 	%f87, %f86, %f80, %f79;
	and.b32  	%r153, %r163, 2;
	setp.eq.s32 	%p36, %r153, 0;
	mov.f32 	%f88, 0f00000000;
	sub.f32 	%f89, %f88, %f87;
	selp.f32 	%f90, %f87, %f89, %p36;
	st.global.f32 	[%rd10+4], %f90;
	bra.uni 	$L__BB4_40;
$L__BB4_21:
	sub.s32 	%r61, %r56, %r57;
	add.s32 	%r62, %r61, 1;
	setp.lt.s32 	%p4, %r1, %r62;
	@%p4 bra 	$L__BB4_39;
	sub.s32 	%r63, %r56, %r1;
	cvt.rn.f64.s32 	%fd1, %r63;
	mul.f64 	%fd2, %fd1, 0d400921FB54442D18;
	mul.f64 	%fd3, %fd2, %fd1;
	cvt.rn.f64.s32 	%fd4, %r57;
	div.rn.f64 	%fd5, %fd3, %fd4;
	cvt.rn.f32.f64 	%f10, %fd5;
	mul.f32 	%f19, %f10, 0f3F22F983;
	cvt.rni.s32.f32 	%r171, %f19;
	cvt.rn.f32.s32 	%f20, %r171;
	fma.rn.f32 	%f21, %f20, 0fBFC90FDA, %f10;
	fma.rn.f32 	%f22, %f20, 0fB3A22168, %f21;
	fma.rn.f32 	%f94, %f20, 0fA7C234C5, %f22;
	abs.f32 	%f12, %f10;
	setp.ltu.f32 	%p5, %f12, 0f47CE4780;
	mov.u32 	%r167, %r171;
	mov.f32 	%f93, %f94;
	@%p5 bra 	$L__BB4_30;
	setp.neu.f32 	%p6, %f12, 0f7F800000;
	@%p6 bra 	$L__BB4_25;
	mov.f32 	%f25, 0f00000000;
	mul.rn.f32 	%f93, %f10, %f25;
	mov.b32 	%r167, 0;
	bra.uni 	$L__BB4_30;
$L__BB4_25:
	mov.b32 	%r30, %f10;
	shl.b32 	%r65, %r30, 8;
	or.b32  	%r31, %r65, -2147483648;
	mov.b64 	%rd79, 0;
	mov.b32 	%r164, 0;
	mov.u64 	%rd77, __cudart_i2opi_f;
	mov.u64 	%rd78, %rd2;
$L__BB4_26:
	.pragma "nounroll";
	ld.global.nc.u32 	%r66, [%rd77];
	mad.wide.u32 	%rd37, %r66, %r31, %rd79;
	shr.u64 	%rd79, %rd37, 32;
	st.local.u32 	[%rd78], %rd37;
	add.s32 	%r164, %r164, 1;
	add.s64 	%rd78, %rd78, 4;
	add.s64 	%rd77, %rd77, 4;
	setp.ne.s32 	%p7, %r164, 6;
	@%p7 bra 	$L__BB4_26;
	shr.u32 	%r67, %r30, 23;
	st.local.u32 	[%rd2+24], %rd79;
	and.b32  	%r34, %r67, 31;
	and.b32  	%r68, %r67, 224;
	add.s32 	%r69, %r68, -128;
	shr.u32 	%r70, %r69, 5;
	mul.wide.u32 	%rd38, %r70, 4;
	sub.s64 	%rd24, %rd2, %rd38;
	ld.local.u32 	%r165, [%rd24+24];
	ld.local.u32 	%r166, [%rd24+20];
	setp.eq.s32 	%p8, %r34, 0;
	@%p8 bra 	$L__BB4_29;
	shf.l.wrap.b32 	%r165, %r166, %r165, %r34;
	ld.local.u32 	%r71, [%rd24+16];
	shf.l.wrap.b32 	%r166, %r71, %r166, %r34;
$L__BB4_29:
	shr.u32 	%r72, %r165, 30;
	shf.l.wrap.b32 	%r73, %r166, %r165, 2;
	shl.b32 	%r74, %r166, 2;
	shr.u32 	%r75, %r73, 31;
	add.s32 	%r76, %r75, %r72;
	neg.s32 	%r77, %r76;
	setp.lt.s32 	%p9, %r30, 0;
	selp.b32 	%r167, %r77, %r76, %p9;
	xor.b32  	%r78, %r73, %r30;
	shr.s32 	%r79, %r73, 31;
	xor.b32  	%r80, %r79, %r73;
	xor.b32  	%r81, %r79, %r74;
	cvt.u64.u32 	%rd39, %r80;
	shl.b64 	%rd40, %rd39, 32;
	cvt.u64.u32 	%rd41, %r81;
	or.b64  	%rd42, %rd40, %rd41;
	cvt.rn.f64.s64 	%fd6, %rd42;
	mul.f64 	%fd7, %fd6, 0d3BF921FB54442D19;
	cvt.rn.f32.f64 	%f23, %fd7;
	neg.f32 	%f24, %f23;
	setp.lt.s32 	%p10, %r78, 0;
	selp.f32 	%f93, %f24, %f23, %p10;
$L__BB4_30:
	setp.ltu.f32 	%p11, %f12, 0f47CE4780;
	add.s32 	%r83, %r167, 1;
	mul.rn.f32 	%f26, %f93, %f93;
	and.b32  	%r84, %r167, 1;
	setp.eq.b32 	%p12, %r84, 1;
	selp.f32 	%f27, %f93, 0f3F800000, %p12;
	fma.rn.f32 	%f28, %f26, %f27, 0f00000000;
	fma.rn.f32 	%f29, %f26, 0f37CBAC00, 0fBAB607ED;
	selp.f32 	%f30, 0fB94D4153, %f29, %p12;
	selp.f32 	%f31, 0f3C0885E4, 0f3D2AAABB, %p12;
	fma.rn.f32 	%f32, %f30, %f26, %f31;
	selp.f32 	%f33, 0fBE2AAAA8, 0fBEFFFFFF, %p12;
	fma.rn.f32 	%f34, %f32, %f26, %f33;
	fma.rn.f32 	%f35, %f34, %f28, %f27;
	and.b32  	%r85, %r83, 2;
	setp.eq.s32 	%p13, %r85, 0;
	mov.f32 	%f36, 0f00000000;
	sub.f32 	%f37, %f36, %f35;
	selp.f32 	%f38, %f35, %f37, %p13;
	shl.b32 	%r86, %r1, 1;
	mul.wide.s32 	%rd43, %r86, 4;
	add.s64 	%rd25, %rd1, %rd43;
	st.global.f32 	[%rd25], %f38;
	@%p11 bra 	$L__BB4_38;
	setp.neu.f32 	%p14, %f12, 0f7F800000;
	@%p14 bra 	$L__BB4_33;
	mov.f32 	%f41, 0f00000000;
	mul.rn.f32 	%f94, %f10, %f41;
	mov.b32 	%r171, 0;
	bra.uni 	$L__BB4_38;
$L__BB4_33:
	mov.b32 	%r43, %f10;
	shl.b32 	%r88, %r43, 8;
	or.b32  	%r44, %r88, -2147483648;
	mov.b64 	%rd82, 0;
	mov.b32 	%r168, 0;
	mov.u64 	%rd80, __cudart_i2opi_f;
	mov.u64 	%rd81, %rd2;
$L__BB4_34:
	.pragma "nounroll";
	ld.global.nc.u32 	%r89, [%rd80];
	mad.wide.u32 	%rd46, %r89, %r44, %rd82;
	shr.u64 	%rd82, %rd46, 32;
	st.local.u32 	[%rd81], %rd46;
	add.s32 	%r168, %r168, 1;
	add.s64 	%rd81, %rd81, 4;
	add.s64 	%rd80, %rd80, 4;
	setp.ne.s32 	%p15, %r168, 6;
	@%p15 bra 	$L__BB4_34;
	shr.u32 	%r90, %r43, 23;
	st.local.u32 	[%rd2+24], %rd82;
	and.b32  	%r47, %r90, 31;
	and.b32  	%r91, %r90, 224;
	add.s32 	%r92, %r91, -128;
	shr.u32 	%r93, %r92, 5;
	mul.wide.u32 	%rd47, %r93, 4;
	sub.s64 	%rd32, %rd2, %rd47;
	ld.local.u32 	%r169, [%rd32+24];
	ld.local.u32 	%r170, [%rd32+20];
	setp.eq.s32 	%p16, %r47, 0;
	@%p16 bra 	$L__BB4_37;
	shf.l.wrap.b32 	%r169, %r170, %r169, %r47;
	ld.local.u32 	%r94, [%rd32+16];
	shf.l.wrap.b32 	%r170, %r94, %r170, %r47;
$L__BB4_37:
	shr.u32 	%r95, %r169, 30;
	shf.l.wrap.b32 	%r96, %r170, %r169, 2;
	shl.b32 	%r97, %r170, 2;
	shr.u32 	%r98, %r96, 31;
	add.s32 	%r99, %r98, %r95;
	neg.s32 	%r100, %r99;
	setp.lt.s32 	%p17, %r43, 0;
	selp.b32 	%r171, %r100, %r99, %p17;
	xor.b32  	%r101, %r96, %r43;
	shr.s32 	%r102, %r96, 31;
	xor.b32  	%r103, %r102, %r96;
	xor.b32  	%r104, %r102, %r97;
	cvt.u64.u32 	%rd48, %r103;
	shl.b64 	%rd49, %rd48, 32;
	cvt.u64.u32 	%rd50, %r104;
	or.b64  	%rd51, %rd49, %rd50;
	cvt.rn.f64.s64 	%fd8, %rd51;
	mul.f64 	%fd9, %fd8, 0d3BF921FB54442D19;
	cvt.rn.f32.f64 	%f39, %fd9;
	neg.f32 	%f40, %f39;
	setp.lt.s32 	%p18, %r101, 0;
	selp.f32 	%f94, %f40, %f39, %p18;
$L__BB4_38:
	mul.rn.f32 	%f42, %f94, %f94;
	and.b32  	%r106, %r171, 1;
	setp.eq.b32 	%p19, %r106, 1;
	selp.f32 	%f43, 0f3F800000, %f94, %p19;
	fma.rn.f32 	%f44, %f42, %f43, 0f00000000;
	fma.rn.f32 	%f45, %f42, 0f37CBAC00, 0fBAB607ED;
	selp.f32 	%f46, %f45, 0fB94D4153, %p19;
	selp.f32 	%f47, 0f3D2AAABB, 0f3C0885E4, %p19;
	fma.rn.f32 	%f48, %f46, %f42, %f47;
	selp.f32 	%f49, 0fBEFFFFFF, 0fBE2AAAA8, %p19;
	fma.rn.f32 	%f50, %f48, %f42, %f49;
	fma.rn.f32 	%f51, %f50, %f44, %f43;
	and.b32  	%r107, %r171, 2;
	setp.eq.s32 	%p20, %r107, 0;
	mov.f32 	%f52, 0f00000000;
	sub.f32 	%f53, %f52, %f51;
	selp.f32 	%f54, %f51, %f53, %p20;
	st.global.f32 	[%rd25+4], %f54;
	bra.uni 	$L__BB4_40;
$L__BB4_39:
	shl.b32 	%r108, %r1, 1;
	mul.wide.s32 	%rd52, %r108, 4;
	add.s64 	%rd53, %rd1, %rd52;
	mov.b32 	%r109, 0;
	st.global.u32 	[%rd53], %r109;
	st.global.u32 	[%rd53+4], %r109;
$L__BB4_40:
	ret;

}
	// .globl	_Z23kernel_complex_multiplyPKfS0_Pfi
.visible .entry _Z23kernel_complex_multiplyPKfS0_Pfi(
	.param .u64 .ptr .align 1 _Z23kernel_complex_multiplyPKfS0_Pfi_param_0,
	.param .u64 .ptr .align 1 _Z23kernel_complex_multiplyPKfS0_Pfi_param_1,
	.param .u64 .ptr .align 1 _Z23kernel_complex_multiplyPKfS0_Pfi_param_2,
	.param .u32 _Z23kernel_complex_multiplyPKfS0_Pfi_param_3
)
{
	.reg .pred 	%p<2>;
	.reg .b32 	%r<7>;
	.reg .b32 	%f<10>;
	.reg .b64 	%rd<11>;

	ld.param.u64 	%rd1, [_Z23kernel_complex_multiplyPKfS0_Pfi_param_0];
	ld.param.u64 	%rd2, [_Z23kernel_complex_multiplyPKfS0_Pfi_param_1];
	ld.param.u64 	%rd3, [_Z23kernel_complex_multiplyPKfS0_Pfi_param_2];
	ld.param.u32 	%r2, [_Z23kernel_complex_multiplyPKfS0_Pfi_param_3];
	mov.u32 	%r3, %ctaid.x;
	mov.u32 	%r4, %ntid.x;
	mov.u32 	%r5, %tid.x;
	mad.lo.s32 	%r1, %r3, %r4, %r5;
	setp.ge.s32 	%p1, %r1, %r2;
	@%p1 bra 	$L__BB5_2;
	cvta.to.global.u64 	%rd4, %rd1;
	cvta.to.global.u64 	%rd5, %rd2;
	cvta.to.global.u64 	%rd6, %rd3;
	shl.b32 	%r6, %r1, 1;
	mul.wide.s32 	%rd7, %r6, 4;
	add.s64 	%rd8, %rd4, %rd7;
	ld.global.f32 	%f1, [%rd8];
	ld.global.f32 	%f2, [%rd8+4];
	add.s64 	%rd9, %rd5, %rd7;
	ld.global.f32 	%f3, [%rd9];
	ld.global.f32 	%f4, [%rd9+4];
	mul.f32 	%f5, %f1, %f3;
	mul.f32 	%f6, %f2, %f4;
	sub.f32 	%f7, %f5, %f6;
	add.s64 	%rd10, %rd6, %rd7;
	st.global.f32 	[%rd10], %f7;
	mul.f32 	%f8, %f1, %f4;
	fma.rn.f32 	%f9, %f2, %f3, %f8;
	st.global.f32 	[%rd10+4], %f9;
$L__BB5_2:
	ret;

}
	// .globl	_Z21kernel_final_multiplyPKfPfi
.visible .entry _Z21kernel_final_multiplyPKfPfi(
	.param .u64 .ptr .align 1 _Z21kernel_final_multiplyPKfPfi_param_0,
	.param .u64 .ptr .align 1 _Z21kernel_final_multiplyPKfPfi_param_1,
	.param .u32 _Z21kernel_final_multiplyPKfPfi_param_2
)
{
	.local .align 4 .b8 	__local_depot6[28];
	.reg .b64 	%SP;
	.reg .b64 	%SPL;
	.reg .pred 	%p<18>;
	.reg .b32 	%r<85>;
	.reg .b32 	%f<55>;
	.reg .b64 	%rd<47>;
	.reg .b64 	%fd<10>;

	mov.u64 	%SPL, __local_depot6;
	ld.param.u64 	%rd16, [_Z21kernel_final_multiplyPKfPfi_param_0];
	ld.param.u64 	%rd17, [_Z21kernel_final_multiplyPKfPfi_param_1];
	ld.param.u32 	%r30, [_Z21kernel_final_multiplyPKfPfi_param_2];
	add.u64 	%rd1, %SPL, 0;
	mov.u32 	%r31, %ctaid.x;
	mov.u32 	%r32, %ntid.x;
	mov.u32 	%r33, %tid.x;
	mad.lo.s32 	%r1, %r31, %r32, %r33;
	setp.ge.s32 	%p1, %r1, %r30;
	@%p1 bra 	$L__BB6_18;
	cvta.to.global.u64 	%rd19, %rd16;
	shl.b32 	%r2, %r1, 1;
	mul.wide.s32 	%rd20, %r2, 4;
	add.s64 	%rd21, %rd19, %rd20;
	ld.global.f32 	%f1, [%rd21];
	ld.global.f32 	%f2, [%rd21+4];
	cvt.rn.f64.s32 	%fd1, %r1;
	mul.f64 	%fd2, %fd1, 0dC00921FB54442D18;
	mul.f64 	%fd3, %fd2, %fd1;
	cvt.rn.f64.s32 	%fd4, %r30;
	div.rn.f64 	%fd5, %fd3, %fd4;
	cvt.rn.f32.f64 	%f3, %fd5;
	mul.f32 	%f13, %f3, 0f3F22F983;
	cvt.rni.s32.f32 	%r84, %f13;
	cvt.rn.f32.s32 	%f14, %r84;
	fma.rn.f32 	%f15, %f14, 0fBFC90FDA, %f3;
	fma.rn.f32 	%f16, %f14, 0fB3A22168, %f15;
	fma.rn.f32 	%f54, %f14, 0fA7C234C5, %f16;
	abs.f32 	%f5, %f3;
	setp.ltu.f32 	%p2, %f5, 0f47CE4780;
	mov.u32 	%r80, %r84;
	mov.f32 	%f53, %f54;
	@%p2 bra 	$L__BB6_9;
	setp.neu.f32 	%p3, %f5, 0f7F800000;
	@%p3 bra 	$L__BB6_4;
	mov.f32 	%f19, 0f00000000;
	mul.rn.f32 	%f53, %f3, %f19;
	mov.b32 	%r80, 0;
	bra.uni 	$L__BB6_9;
$L__BB6_4:
	mov.b32 	%r4, %f3;
	shl.b32 	%r35, %r4, 8;
	or.b32  	%r5, %r35, -2147483648;
	mov.b64 	%rd43, 0;
	mov.b32 	%r77, 0;
	mov.u64 	%rd41, __cudart_i2opi_f;
	mov.u64 	%rd42, %rd1;
$L__BB6_5:
	.pragma "nounroll";
	ld.global.nc.u32 	%r36, [%rd41];
	mad.wide.u32 	%rd24, %r36, %r5, %rd43;
	shr.u64 	%rd43, %rd24, 32;
	st.local.u32 	[%rd42], %rd24;
	add.s32 	%r77, %r77, 1;
	add.s64 	%rd42, %rd42, 4;
	add.s64 	%rd41, %rd41, 4;
	setp.ne.s32 	%p4, %r77, 6;
	@%p4 bra 	$L__BB6_5;
	shr.u32 	%r37, %r4, 23;
	st.local.u32 	[%rd1+24], %rd43;
	and.b32  	%r8, %r37, 31;
	and.b32  	%r38, %r37, 224;
	add.s32 	%r39, %r38, -128;
	shr.u32 	%r40, %r39, 5;
	mul.wide.u32 	%rd25, %r40, 4;
	sub.s64 	%rd8, %rd1, %rd25;
	ld.local.u32 	%r78, [%rd8+24];
	ld.local.u32 	%r79, [%rd8+20];
	setp.eq.s32 	%p5, %r8, 0;
	@%p5 bra 	$L__BB6_8;
	shf.l.wrap.b32 	%r78, %r79, %r78, %r8;
	ld.local.u32 	%r41, [%rd8+16];
	shf.l.wrap.b32 	%r79, %r41, %r79, %r8;
$L__BB6_8:
	shr.u32 	%r42, %r78, 30;
	shf.l.wrap.b32 	%r43, %r79, %r78, 2;
	shl.b32 	%r44, %r79, 2;
	shr.u32 	%r45, %r43, 31;
	add.s32 	%r46, %r45, %r42;
	neg.s32 	%r47, %r46;
	setp.lt.s32 	%p6, %r4, 0;
	selp.b32 	%r80, %r47, %r46, %p6;
	xor.b32  	%r48, %r43, %r4;
	shr.s32 	%r49, %r43, 31;
	xor.b32  	%r50, %r49, %r43;
	xor.b32  	%r51, %r49, %r44;
	cvt.u64.u32 	%rd26, %r50;
	shl.b64 	%rd27, %rd26, 32;
	cvt.u64.u32 	%rd28, %r51;
	or.b64  	%rd29, %rd27, %rd28;
	cvt.rn.f64.s64 	%fd6, %rd29;
	mul.f64 	%fd7, %fd6, 0d3BF921FB54442D19;
	cvt.rn.f32.f64 	%f17, %fd7;
	neg.f32 	%f18, %f17;
	setp.lt.s32 	%p7, %r48, 0;
	selp.f32 	%f53, %f18, %f17, %p7;
$L__BB6_9:
	setp.ltu.f32 	%p8, %f5, 0f47CE4780;
	add.s32 	%r53, %r80, 1;
	mul.rn.f32 	%f20, %f53, %f53;
	and.b32  	%r54, %r80, 1;
	setp.eq.b32 	%p9, %r54, 1;
	selp.f32 	%f21, %f53, 0f3F800000, %p9;
	fma.rn.f32 	%f22, %f20, %f21, 0f00000000;
	fma.rn.f32 	%f23, %f20, 0f37CBAC00, 0fBAB607ED;
	selp.f32 	%f24, 0fB94D4153, %f23, %p9;
	selp.f32 	%f25, 0f3C0885E4, 0f3D2AAABB, %p9;
	fma.rn.f32 	%f26, %f24, %f20, %f25;
	selp.f32 	%f27, 0fBE2AAAA8, 0fBEFFFFFF, %p9;
	fma.rn.f32 	%f28, %f26, %f20, %f27;
	fma.rn.f32 	%f29, %f28, %f22, %f21;
	and.b32  	%r55, %r53, 2;
	setp.eq.s32 	%p10, %r55, 0;
	mov.f32 	%f30, 0f00000000;
	sub.f32 	%f31, %f30, %f29;
	selp.f32 	%f9, %f29, %f31, %p10;
	@%p8 bra 	$L__BB6_17;
	setp.neu.f32 	%p11, %f5, 0f7F800000;
	@%p11 bra 	$L__BB6_12;
	mov.f32 	%f34, 0f00000000;
	mul.rn.f32 	%f54, %f3, %f34;
	mov.b32 	%r84, 0;
	bra.uni 	$L__BB6_17;
$L__BB6_12:
	mov.b32 	%r17, %f3;
	shl.b32 	%r57, %r17, 8;
	or.b32  	%r18, %r57, -2147483648;
	mov.b64 	%rd46, 0;
	mov.b32 	%r81, 0;
	mov.u64 	%rd44, __cudart_i2opi_f;
	mov.u64 	%rd45, %rd1;
$L__BB6_13:
	.pragma "nounroll";
	ld.global.nc.u32 	%r58, [%rd44];
	mad.wide.u32 	%rd32, %r58, %r18, %rd46;
	shr.u64 	%rd46, %rd32, 32;
	st.local.u32 	[%rd45], %rd32;
	add.s32 	%r81, %r81, 1;
	add.s64 	%rd45, %rd45, 4;
	add.s64 	%rd44, %rd44, 4;
	setp.ne.s32 	%p12, %r81, 6;
	@%p12 bra 	$L__BB6_13;
	shr.u32 	%r59, %r17, 23;
	st.local.u32 	[%rd1+24], %rd46;
	and.b32  	%r21, %r59, 31;
	and.b32  	%r60, %r59, 224;
	add.s32 	%r61, %r60, -128;
	shr.u32 	%r62, %r61, 5;
	mul.wide.u32 	%rd33, %r62, 4;
	sub.s64 	%rd15, %rd1, %rd33;
	ld.local.u32 	%r82, [%rd15+24];
	ld.local.u32 	%r83, [%rd15+20];
	setp.eq.s32 	%p13, %r21, 0;
	@%p13 bra 	$L__BB6_16;
	shf.l.wrap.b32 	%r82, %r83, %r82, %r21;
	ld.local.u32 	%r63, [%rd15+16];
	shf.l.wrap.b32 	%r83, %r63, %r83, %r21;
$L__BB6_16:
	shr.u32 	%r64, %r82, 30;
	shf.l.wrap.b32 	%r65, %r83, %r82, 2;
	shl.b32 	%r66, %r83, 2;
	shr.u32 	%r67, %r65, 31;
	add.s32 	%r68, %r67, %r64;
	neg.s32 	%r69, %r68;
	setp.lt.s32 	%p14, %r17, 0;
	selp.b32 	%r84, %r69, %r68, %p14;
	xor.b32  	%r70, %r65, %r17;
	shr.s32 	%r71, %r65, 31;
	xor.b32  	%r72, %r71, %r65;
	xor.b32  	%r73, %r71, %r66;
	cvt.u64.u32 	%rd34, %r72;
	shl.b64 	%rd35, %rd34, 32;
	cvt.u64.u32 	%rd36, %r73;
	or.b64  	%rd37, %rd35, %rd36;
	cvt.rn.f64.s64 	%fd8, %rd37;
	mul.f64 	%fd9, %fd8, 0d3BF921FB54442D19;
	cvt.rn.f32.f64 	%f32, %fd9;
	neg.f32 	%f33, %f32;
	setp.lt.s32 	%p15, %r70, 0;
	selp.f32 	%f54, %f33, %f32, %p15;
$L__BB6_17:
	mul.rn.f32 	%f35, %f54, %f54;
	and.b32  	%r75, %r84, 1;
	setp.eq.b32 	%p16, %r75, 1;
	selp.f32 	%f36, 0f3F800000, %f54, %p16;
	fma.rn.f32 	%f37, %f35, %f36, 0f00000000;
	fma.rn.f32 	%f38, %f35, 0f37CBAC00, 0fBAB607ED;
	selp.f32 	%f39, %f38, 0fB94D4153, %p16;
	selp.f32 	%f40, 0f3D2AAABB, 0f3C0885E4, %p16;
	fma.rn.f32 	%f41, %f39, %f35, %f40;
	selp.f32 	%f42, 0fBEFFFFFF, 0fBE2AAAA8, %p16;
	fma.rn.f32 	%f43, %f41, %f35, %f42;
	fma.rn.f32 	%f44, %f43, %f37, %f36;
	and.b32  	%r76, %r84, 2;
	setp.eq.s32 	%p17, %r76, 0;
	mov.f32 	%f45, 0f00000000;
	sub.f32 	%f46, %f45, %f44;
	selp.f32 	%f47, %f44, %f46, %p17;
	mul.f32 	%f48, %f1, %f9;
	mul.f32 	%f49, %f2, %f47;
	sub.f32 	%f50, %f48, %f49;
	cvta.to.global.u64 	%rd38, %rd17;
	add.s64 	%rd40, %rd38, %rd20;
	st.global.f32 	[%rd40], %f50;
	mul.f32 	%f51, %f1, %f47;
	fma.rn.f32 	%f52, %f2, %f9, %f51;
	st.global.f32 	[%rd40+4], %f52;
$L__BB6_18:
	ret;

}


// ===== COMPILED SASS (sm_100) =====

	.target	sm_100

	.elftype	@"ET_EXEC"


//--------------------- .note.nv.tkinfo           --------------------------
	.section	.note.nv.tkinfo,"",@"SHT_NOTE"
	.sectionflags	@"SHF_NOTE_NV_TKINFO"
	.tkinfo
        /*0018*/ 	.word	0x00000002
        /*0030*/ 	.string	""
        /*0030*/ 	.string	"ptxas"
        /*0030*/ 	.string	"Cuda compilation tools, release 13.0, V13.0.88"
        /*0030*/ 	.string	"Build cuda_13.0.r13.0/compiler.36424714_0"
        /*0030*/ 	.string	"-arch sm_100 -m 64 "



//--------------------- .note.nv.cuinfo           --------------------------
	.section	.note.nv.cuinfo,"",@"SHT_NOTE"
	.sectionflags	@"SHF_NOTE_NV_CUINFO"
        /*0018*/ 	.short	0x0002
        /*001a*/ 	.short	0x0064
        /*001c*/ 	.short	0x0082
	.zero		2


//--------------------- .nv.info                  --------------------------
	.section	.nv.info,"",@"SHT_CUDA_INFO"
	.align	4


	//----- nvinfo : EIATTR_REGCOUNT
	.align		4
        /*0000*/ 	.byte	0x04, 0x2f
        /*0002*/ 	.short	(.L_2 - .L_1)
	.align		4
.L_1:
        /*0004*/ 	.word	index@(_Z18kernel_bit_reversePKfPfii)
        /*0008*/ 	.word	0x0000000c


	//----- nvinfo : EIATTR_FRAME_SIZE
	.align		4
.L_2:
        /*000c*/ 	.byte	0x04, 0x11
        /*000e*/ 	.short	(.L_4 - .L_3)
	.align		4
.L_3:
        /*0010*/ 	.word	index@(_Z18kernel_bit_reversePKfPfii)
        /*0014*/ 	.word	0x00000000


	//----- nvinfo : EIATTR_REGCOUNT
	.align		4
.L_4:
        /*0018*/ 	.byte	0x04, 0x2f
        /*001a*/ 	.short	(.L_6 - .L_5)
	.align		4
.L_5:
        /*001c*/ 	.word	index@(_Z16kernel_butterflyPfS_iiib)
        /*0020*/ 	.word	0x00000019


	//----- nvinfo : EIATTR_FRAME_SIZE
	.align		4
.L_6:
        /*0024*/ 	.byte	0x04, 0x11
        /*0026*/ 	.short	(.L_8 - .L_7)
	.align		4
.L_7:
        /*0028*/ 	.word	index@($__internal_3_$__cuda_sm20_div_rn_f64_full)
        /*002c*/ 	.word	0x00000020


	//----- nvinfo : EIATTR_FRAME_SIZE
	.align		4
.L_8:
        /*0030*/ 	.byte	0x04, 0x11
        /*0032*/ 	.short	(.L_10 - .L_9)
	.align		4
.L_9:
        /*0034*/ 	.word	index@(_Z16kernel_butterflyPfS_iiib)
        /*0038*/ 	.word	0x00000020


	//----- nvinfo : EIATTR_REGCOUNT
	.align		4
.L_10:
        /*003c*/ 	.byte	0x04, 0x2f
        /*003e*/ 	.short	(.L_12 - .L_11)
	.align		4
.L_11:
        /*0040*/ 	.word	index@(_Z12kernel_scalePfS_if)
        /*0044*/ 	.word	0x0000000c


	//----- nvinfo : EIATTR_FRAME_SIZE
	.align		4
.L_12:
        /*0048*/ 	.byte	0x04, 0x11
        /*004a*/ 	.short	(.L_14 - .L_13)
	.align		4
.L_13:
        /*004c*/ 	.word	index@(_Z12kernel_scalePfS_if)
        /*0050*/ 	.word	0x00000000


	//----- nvinfo : EIATTR_REGCOUNT
	.align		4
.L_14:
        /*0054*/ 	.byte	0x04, 0x2f
        /*0056*/ 	.short	(.L_16 - .L_15)
	.align		4
.L_15:
        /*0058*/ 	.word	index@(_Z18kernel_bluestein_aPKfPfi)
        /*005c*/ 	.word	0x0000001b


	//----- nvinfo : EIATTR_FRAME_SIZE
	.align		4
.L_16:
        /*0060*/ 	.byte	0x04, 0x11
        /*0062*/ 	.short	(.L_18 - .L_17)
	.align		4
.L_17:
        /*0064*/ 	.word	index@($__internal_2_$__cuda_sm20_div_rn_f64_full)
        /*0068*/ 	.word	0x00000020


	//----- nvinfo : EIATTR_FRAME_SIZE
	.align		4
.L_18:
        /*006c*/ 	.byte	0x04, 0x11
        /*006e*/ 	.short	(.L_20 - .L_19)
	.align		4
.L_19:
        /*0070*/ 	.word	index@(_Z18kernel_bluestein_aPKfPfi)
        /*0074*/ 	.word	0x00000020


	//----- nvinfo : EIATTR_REGCOUNT
	.align		4
.L_20:
        /*0078*/ 	.byte	0x04, 0x2f
        /*007a*/ 	.short	(.L_22 - .L_21)
	.align		4
.L_21:
        /*007c*/ 	.word	index@(_Z18kernel_bluestein_dPfii)
        /*0080*/ 	.word	0x00000019


	//----- nvinfo : EIATTR_FRAME_SIZE
	.align		4
.L_22:
        /*0084*/ 	.byte	0x04, 0x11
        /*0086*/ 	.short	(.L_24 - .L_23)
	.align		4
.L_23:
        /*0088*/ 	.word	index@($__internal_1_$__cuda_sm20_div_rn_f64_full)
        /*008c*/ 	.word	0x00000020


	//----- nvinfo : EIATTR_FRAME_SIZE
	.align		4
.L_24:
        /*0090*/ 	.byte	0x04, 0x11
        /*0092*/ 	.short	(.L_26 - .L_25)
	.align		4
.L_25:
        /*0094*/ 	.word	index@(_Z18kernel_bluestein_dPfii)
        /*0098*/ 	.word	0x00000020


	//----- nvinfo : EIATTR_REGCOUNT
	.align		4
.L_26:
        /*009c*/ 	.byte	0x04, 0x2f
        /*009e*/ 	.short	(.L_28 - .L_27)
	.align		4
.L_27:
        /*00a0*/ 	.word	index@(_Z23kernel_complex_multiplyPKfS0_Pfi)
        /*00a4*/ 	.word	0x00000012


	//----- nvinfo : EIATTR_FRAME_SIZE
	.align		4
.L_28:
        /*00a8*/ 	.byte	0x04, 0x11
        /*00aa*/ 	.short	(.L_30 - .L_29)
	.align		4
.L_29:
        /*00ac*/ 	.word	index@(_Z23kernel_complex_multiplyPKfS0_Pfi)
        /*00b0*/ 	.word	0x00000000


	//----- nvinfo : EIATTR_REGCOUNT
	.align		4
.L_30:
        /*00b4*/ 	.byte	0x04, 0x2f
        /*00b6*/ 	.short	(.L_32 - .L_31)
	.align		4
.L_31:
        /*00b8*/ 	.word	index@(_Z21kernel_final_multiplyPKfPfi)
        /*00bc*/ 	.word	0x0000001b


	//----- nvinfo : EIATTR_FRAME_SIZE
	.align		4
.L_32:
        /*00c0*/ 	.byte	0x04, 0x11
        /*00c2*/ 	.short	(.L_34 - .L_33)
	.align		4
.L_33:
        /*00c4*/ 	.word	index@($__internal_0_$__cuda_sm20_div_rn_f64_full)
        /*00c8*/ 	.word	0x00000020


	//----- nvinfo : EIATTR_FRAME_SIZE
	.align		4
.L_34:
        /*00cc*/ 	.byte	0x04, 0x11
        /*00ce*/ 	.short	(.L_36 - .L_35)
	.align		4
.L_35:
        /*00d0*/ 	.word	index@(_Z21kernel_final_multiplyPKfPfi)
        /*00d4*/ 	.word	0x00000020


	//----- nvinfo : EIATTR_MIN_STACK_SIZE
	.align		4
.L_36:
        /*00d8*/ 	.byte	0x04, 0x12
        /*00da*/ 	.short	(.L_38 - .L_37)
	.align		4
.L_37:
        /*00dc*/ 	.word	index@(_Z21kernel_final_multiplyPKfPfi)
        /*00e0*/ 	.word	0x00000020


	//----- nvinfo : EIATTR_MIN_STACK_SIZE
	.align		4
.L_38:
        /*00e4*/ 	.byte	0x04, 0x12
        /*00e6*/ 	.short	(.L_40 - .L_39)
	.align		4
.L_39:
        /*00e8*/ 	.word	index@(_Z23kernel_complex_multiplyPKfS0_Pfi)
        /*00ec*/ 	.word	0x00000000


	//----- nvinfo : EIATTR_MIN_STACK_SIZE
	.align		4
.L_40:
        /*00f0*/ 	.byte	0x04, 0x12
        /*00f2*/ 	.short	(.L_42 - .L_41)
	.align		4
.L_41:
        /*00f4*/ 	.word	index@(_Z18kernel_bluestein_dPfii)
        /*00f8*/ 	.word	0x00000020


	//----- nvinfo : EIATTR_MIN_STACK_SIZE
	.align		4
.L_42:
        /*00fc*/ 	.byte	0x04, 0x12
        /*00fe*/ 	.short	(.L_44 - .L_43)
	.align		4
.L_43:
        /*0100*/ 	.word	index@(_Z18kernel_bluestein_aPKfPfi)
        /*0104*/ 	.word	0x00000020


	//----- nvinfo : EIATTR_MIN_STACK_SIZE
	.align		4
.L_44:
        /*0108*/ 	.byte	0x04, 0x12
        /*010a*/ 	.short	(.L_46 - .L_45)
	.align		4
.L_45:
        /*010c*/ 	.word	index@(_Z12kernel_scalePfS_if)
        /*0110*/ 	.word	0x00000000


	//----- nvinfo : EIATTR_MIN_STACK_SIZE
	.align		4
.L_46:
        /*0114*/ 	.byte	0x04, 0x12
        /*0116*/ 	.short	(.L_48 - .L_47)
	.align		4
.L_47:
        /*0118*/ 	.word	index@(_Z16kernel_butterflyPfS_iiib)
        /*011c*/ 	.word	0x00000020


	//----- nvinfo : EIATTR_MIN_STACK_SIZE
	.align		4
.L_48:
        /*0120*/ 	.byte	0x04, 0x12
        /*0122*/ 	.short	(.L_50 - .L_49)
	.align		4
.L_49:
        /*0124*/ 	.word	index@(_Z18kernel_bit_reversePKfPfii)
        /*0128*/ 	.word	0x00000000
.L_50:


//--------------------- .nv.compat                --------------------------
	.section	.nv.compat,"",@"SHT_CUDA_COMPAT_INFO"
	.align	4
        /*0000*/ 	.byte	0x02, 0x09, 0x00, 0x00, 0x02, 0x02, 0x01, 0x00, 0x02, 0x05, 0x05, 0x00, 0x03, 0x07, 0x01, 0x01
        /*0010*/ 	.byte	0x02, 0x03, 0x00, 0x00, 0x02, 0x06, 0x01, 0x00, 0x04, 0x0b, 0x08, 0x00, 0x01, 0x00, 0x00, 0x00
        /*0020*/ 	.byte	0x00, 0x00, 0x00, 0x00


//--------------------- .nv.info._Z21kernel_final_multiplyPKfPfi --------------------------
	.section	.nv.info._Z21kernel_final_multiplyPKfPfi,"",@"SHT_CUDA_INFO"
	.sectionflags	@""
	.align	4


	//----- nvinfo : EIATTR_CUDA_API_VERSION
	.align		4
        /*0000*/ 	.byte	0x04, 0x37
        /*0002*/ 	.short	(.L_52 - .L_51)
.L_51:
        /*0004*/ 	.word	0x00000082


	//----- nvinfo : EIATTR_KPARAM_INFO
	.align		4
.L_52:
        /*0008*/ 	.byte	0x04, 0x17
        /*000a*/ 	.short	(.L_54 - .L_53)
.L_53:
        /*000c*/ 	.word	0x00000000
        /*0010*/ 	.short	0x0002
        /*0012*/ 	.short	0x0010
        /*0014*/ 	.byte	0x00, 0xf0, 0x11, 0x00


	//----- nvinfo : EIATTR_KPARAM_INFO
	.align		4
.L_54:
        /*0018*/ 	.byte	0x04, 0x17
        /*001a*/ 	.short	(.L_56 - .L_55)
.L_55:
        /*001c*/ 	.word	0x00000000
        /*0020*/ 	.short	0x0001
        /*0022*/ 	.short	0x0008
        /*0024*/ 	.byte	0x00, 0xf5, 0x21, 0x00


	//----- nvinfo : EIATTR_KPARAM_INFO
	.align		4
.L_56:
        /*0028*/ 	.byte	0x04, 0x17
        /*002a*/ 	.short	(.L_58 - .L_57)
.L_57:
        /*002c*/ 	.word	0x00000000
        /*0030*/ 	.short	0x0000
        /*0032*/ 	.short	0x0000
        /*0034*/ 	.byte	0x00, 0xf5, 0x21, 0x00


	//----- nvinfo : EIATTR_SPARSE_MMA_MASK
	.align		4
.L_58:
        /*0038*/ 	.byte	0x03, 0x50
        /*003a*/ 	.short	0x0000


	//----- nvinfo : EIATTR_MAXREG_COUNT
	.align		4
        /*003c*/ 	.byte	0x03, 0x1b
        /*003e*/ 	.short	0x00ff


	//----- nvinfo : EIATTR_MERCURY_ISA_VERSION
	.align		4
        /*0040*/ 	.byte	0x03, 0x5f
        /*0042*/ 	.short	0x0101


	//----- nvinfo : EIATTR_VRC_CTA_INIT_COUNT
	.align		4
        /*0044*/ 	.byte	0x02, 0x4a
	.zero		1
	.zero		1


	//----- nvinfo : EIATTR_EXIT_INSTR_OFFSETS
	.align		4
        /*0048*/ 	.byte	0x04, 0x1c
        /*004a*/ 	.short	(.L_60 - .L_59)


	//   ....[0]....
.L_59:
        /*004c*/ 	.word	0x00000080


	//   ....[1]....
        /*0050*/ 	.word	0x00000d20


	//----- nvinfo : EIATTR_CRS_STACK_SIZE
	.align		4
.L_60:
        /*0054*/ 	.byte	0x04, 0x1e
        /*0056*/ 	.short	(.L_62 - .L_61)
.L_61:
        /*0058*/ 	.word	0x00000000


	//----- nvinfo : EIATTR_CBANK_PARAM_SIZE
	.align		4
.L_62:
        /*005c*/ 	.byte	0x03, 0x19
        /*005e*/ 	.short	0x0014


	//----- nvinfo : EIATTR_PARAM_CBANK
	.align		4
        /*0060*/ 	.byte	0x04, 0x0a
        /*0062*/ 	.short	(.L_64 - .L_63)
	.align		4
.L_63:
        /*0064*/ 	.word	index@(.nv.constant0._Z21kernel_final_multiplyPKfPfi)
        /*0068*/ 	.short	0x0380
        /*006a*/ 	.short	0x0014


	//----- nvinfo : EIATTR_SW_WAR
	.align		4
.L_64:
        /*006c*/ 	.byte	0x04, 0x36
        /*006e*/ 	.short	(.L_66 - .L_65)
.L_65:
        /*0070*/ 	.word	0x00000008
.L_66:


//--------------------- .nv.info._Z23kernel_complex_multiplyPKfS0_Pfi --------------------------
	.section	.nv.info._Z23kernel_complex_multiplyPKfS0_Pfi,"",@"SHT_CUDA_INFO"
	.sectionflags	@""
	.align	4


	//----- nvinfo : EIATTR_CUDA_API_VERSION
	.align		4
        /*0000*/ 	.byte	0x04, 0x37
        /*0002*/ 	.short	(.L_68 - .L_67)
.L_67:
        /*0004*/ 	.word	0x00000082


	//----- nvinfo : EIATTR_KPARAM_INFO
	.align		4
.L_68:
        /*0008*/ 	.byte	0x04, 0x17
        /*000a*/ 	.short	(.L_70 - .L_69)
.L_69:
        /*000c*/ 	.word	0x00000000
        /*0010*/ 	.short	0x0003
        /*0012*/ 	.short	0x0018
        /*0014*/ 	.byte	0x00, 0xf0, 0x11, 0x00


	//----- nvinfo : EIATTR_KPARAM_INFO
	.align		4
.L_70:
        /*0018*/ 	.byte	0x04, 0x17
        /*001a*/ 	.short	(.L_72 - .L_71)
.L_71:
        /*001c*/ 	.word	0x00000000
        /*0020*/ 	.short	0x0002
        /*0022*/ 	.short	0x0010
        /*0024*/ 	.byte	0x00, 0xf5, 0x21, 0x00


	//----- nvinfo : EIATTR_KPARAM_INFO
	.align		4
.L_72:
        /*0028*/ 	.byte	0x04, 0x17
        /*002a*/ 	.short	(.L_74 - .L_73)
.L_73:
        /*002c*/ 	.word	0x00000000
        /*0030*/ 	.short	0x0001
        /*0032*/ 	.short	0x0008
        /*0034*/ 	.byte	0x00, 0xf5, 0x21, 0x00


	//----- nvinfo : EIATTR_KPARAM_INFO
	.align		4
.L_74:
        /*0038*/ 	.byte	0x04, 0x17
        /*003a*/ 	.short	(.L_76 - .L_75)
.L_75:
        /*003c*/ 	.word	0x00000000
        /*0040*/ 	.short	0x0000
        /*0042*/ 	.short	0x0000
        /*0044*/ 	.byte	0x00, 0xf5, 0x21, 0x00


	//----- nvinfo : EIATTR_SPARSE_MMA_MASK
	.align		4
.L_76:
        /*0048*/ 	.byte	0x03, 0x50
        /*004a*/ 	.short	0x0000


	//----- nvinfo : EIATTR_MAXREG_COUNT
	.align		4
        /*004c*/ 	.byte	0x03, 0x1b
        /*004e*/ 	.short	0x00ff


	//----- nvinfo : EIATTR_MERCURY_ISA_VERSION
	.align		4
        /*0050*/ 	.byte	0x03, 0x5f
        /*0052*/ 	.short	0x0101


	//----- nvinfo : EIATTR_VRC_CTA_INIT_COUNT
	.align		4
        /*0054*/ 	.byte	0x02, 0x4a
	.zero		1
	.zero		1


	//----- nvinfo : EIATTR_EXIT_INSTR_OFFSETS
	.align		4
        /*0058*/ 	.byte	0x04, 0x1c
        /*005a*/ 	.short	(.L_78 - .L_77)


	//   ....[0]....
.L_77:
        /*005c*/ 	.word	0x00000070


	//   ....[1]....
        /*0060*/ 	.word	0x000001a0


	//----- nvinfo : EIATTR_CBANK_PARAM_SIZE
	.align		4
.L_78:
        /*0064*/ 	.byte	0x03, 0x19
        /*0066*/ 	.short	0x001c


	//----- nvinfo : EIATTR_PARAM_CBANK
	.align		4
        /*0068*/ 	.byte	0x04, 0x0a
        /*006a*/ 	.short	(.L_80 - .L_79)
	.align		4
.L_79:
        /*006c*/ 	.word	index@(.nv.constant0._Z23kernel_complex_multiplyPKfS0_Pfi)
        /*0070*/ 	.short	0x0380
        /*0072*/ 	.short	0x001c


	//----- nvinfo : EIATTR_SW_WAR
	.align		4
.L_80:
        /*0074*/ 	.byte	0x04, 0x36
        /*0076*/ 	.short	(.L_82 - .L_81)
.L_81:
        /*0078*/ 	.word	0x00000008
.L_82:


//--------------------- .nv.info._Z18kernel_bluestein_dPfii --------------------------
	.section	.nv.info._Z18kernel_bluestein_dPfii,"",@"SHT_CUDA_INFO"
	.sectionflags	@""
	.align	4


	//----- nvinfo : EIATTR_CUDA_API_VERSION
	.align		4
        /*0000*/ 	.byte	0x04, 0x37
        /*0002*/ 	.short	(.L_84 - .L_83)
.L_83:
        /*0004*/ 	.word	0x00000082


	//----- nvinfo : EIATTR_KPARAM_INFO
	.align		4
.L_84:
        /*0008*/ 	.byte	0x04, 0x17
        /*000a*/ 	.short	(.L_86 - .L_85)
.L_85:
        /*000c*/ 	.word	0x00000000
        /*0010*/ 	.short	0x0002
        /*0012*/ 	.short	0x000c
        /*0014*/ 	.byte	0x00, 0xf0, 0x11, 0x00


	//----- nvinfo : EIATTR_KPARAM_INFO
	.align		4
.L_86:
        /*0018*/ 	.byte	0x04, 0x17
        /*001a*/ 	.short	(.L_88 - .L_87)
.L_87:
        /*001c*/ 	.word	0x00000000
        /*0020*/ 	.short	0x0001
        /*0022*/ 	.short	0x0008
        /*0024*/ 	.byte	0x00, 0xf0, 0x11, 0x00


	//----- nvinfo : EIATTR_KPARAM_INFO
	.align		4
.L_88:
        /*0028*/ 	.byte	0x04, 0x17
        /*002a*/ 	.short	(.L_90 - .L_89)
.L_89:
        /*002c*/ 	.word	0x00000000
        /*0030*/ 	.short	0x0000
        /*0032*/ 	.short	0x0000
        /*0034*/ 	.byte	0x00, 0xf5, 0x21, 0x00


	//----- nvinfo : EIATTR_SPARSE_MMA_MASK
	.align		4
.L_90:
        /*0038*/ 	.byte	0x03, 0x50
        /*003a*/ 	.short	0x0000


	//----- nvinfo : EIATTR_MAXREG_COUNT
	.align		4
        /*003c*/ 	.byte	0x03, 0x1b
        /*003e*/ 	.short	0x00ff


	//----- nvinfo : EIATTR_MERCURY_ISA_VERSION
	.align		4
        /*0040*/ 	.byte	0x03, 0x5f
        /*0042*/ 	.short	0x0101


	//----- nvinfo : EIATTR_VRC_CTA_INIT_COUNT
	.align		4
        /*0044*/ 	.byte	0x02, 0x4a
	.zero		1
	.zero		1


	//----- nvinfo : EIATTR_EXIT_INSTR_OFFSETS
	.align		4
        /*0048*/ 	.byte	0x04, 0x1c
        /*004a*/ 	.short	(.L_92 - .L_91)


	//   ....[0]....
.L_91:
        /*004c*/ 	.word	0x00000080


	//   ....[1]....
        /*0050*/ 	.word	0x000000f0


	//   ....[2]....
        /*0054*/ 	.word	0x00000d30


	//   ....[3]....
        /*0058*/ 	.word	0x00001980


	//   ....[4]....
        /*005c*/ 	.word	0x000019e0


	//----- nvinfo : EIATTR_CRS_STACK_SIZE
	.align		4
.L_92:
        /*0060*/ 	.byte	0x04, 0x1e
        /*0062*/ 	.short	(.L_94 - .L_93)
.L_93:
        /*0064*/ 	.word	0x00000000


	//----- nvinfo : EIATTR_CBANK_PARAM_SIZE
	.align		4
.L_94:
        /*0068*/ 	.byte	0x03, 0x19
        /*006a*/ 	.short	0x0010


	//----- nvinfo : EIATTR_PARAM_CBANK
	.align		4
        /*006c*/ 	.byte	0x04, 0x0a
        /*006e*/ 	.short	(.L_96 - .L_95)
	.align		4
.L_95:
        /*0070*/ 	.word	index@(.nv.constant0._Z18kernel_bluestein_dPfii)
        /*0074*/ 	.short	0x0380
        /*0076*/ 	.short	0x0010


	//----- nvinfo : EIATTR_SW_WAR
	.align		4
.L_96:
        /*0078*/ 	.byte	0x04, 0x36
        /*007a*/ 	.short	(.L_98 - .L_97)
.L_97:
        /*007c*/ 	.word	0x00000008
.L_98:


//--------------------- .nv.info._Z18kernel_bluestein_aPKfPfi --------------------------
	.section	.nv.info._Z18kernel_bluestein_aPKfPfi,"",@"SHT_CUDA_INFO"
	.sectionflags	@""
	.align	4


	//----- nvinfo : EIATTR_CUDA_API_VERSION
	.align		4
        /*0000*/ 	.byte	0x04, 0x37
        /*0002*/ 	.short	(.L_100 - .L_99)
.L_99:
        /*0004*/ 	.word	0x00000082


	//----- nvinfo : EIATTR_KPARAM_INFO
	.align		4
.L_100:
        /*0008*/ 	.byte	0x04, 0x17
        /*000a*/ 	.short	(.L_102 - .L_101)
.L_101:
        /*000c*/ 	.word	0x00000000
        /*0010*/ 	.short	0x0002
        /*0012*/ 	.short	0x0010
        /*0014*/ 	.byte	0x00, 0xf0, 0x11, 0x00


	//----- nvinfo : EIATTR_KPARAM_INFO
	.align		4
.L_102:
        /*0018*/ 	.byte	0x04, 0x17
        /*001a*/ 	.short	(.L_104 - .L_103)
.L_103:
        /*001c*/ 	.word	0x00000000
        /*0020*/ 	.short	0x0001
        /*0022*/ 	.short	0x0008
        /*0024*/ 	.byte	0x00, 0xf5, 0x21, 0x00


	//----- nvinfo : EIATTR_KPARAM_INFO
	.align		4
.L_104:
        /*0028*/ 	.byte	0x04, 0x17
        /*002a*/ 	.short	(.L_106 - .L_105)
.L_105:
        /*002c*/ 	.word	0x00000000
        /*0030*/ 	.short	0x0000
        /*0032*/ 	.short	0x0000
        /*0034*/ 	.byte	0x00, 0xf5, 0x21, 0x00


	//----- nvinfo : EIATTR_SPARSE_MMA_MASK
	.align		4
.L_106:
        /*0038*/ 	.byte	0x03, 0x50
        /*003a*/ 	.short	0x0000


	//----- nvinfo : EIATTR_MAXREG_COUNT
	.align		4
        /*003c*/ 	.byte	0x03, 0x1b
        /*003e*/ 	.short	0x00ff


	//----- nvinfo : EIATTR_MERCURY_ISA_VERSION
	.align		4
        /*0040*/ 	.byte	0x03, 0x5f
        /*0042*/ 	.short	0x0101


	//----- nvinfo : EIATTR_VRC_CTA_INIT_COUNT
	.align		4
        /*0044*/ 	.byte	0x02, 0x4a
	.zero		1
	.zero		1


	//----- nvinfo : EIATTR_EXIT_INSTR_OFFSETS
	.align		4
        /*0048*/ 	.byte	0x04, 0x1c
        /*004a*/ 	.short	(.L_108 - .L_107)


	//   ....[0]....
.L_107:
        /*004c*/ 	.word	0x00000080


	//   ....[1]....
        /*0050*/ 	.word	0x00000d20


	//----- nvinfo : EIATTR_CRS_STACK_SIZE
	.align		4
.L_108:
        /*0054*/ 	.byte	0x04, 0x1e
        /*0056*/ 	.short	(.L_110 - .L_109)
.L_109:
        /*0058*/ 	.word	0x00000000


	//----- nvinfo : EIATTR_CBANK_PARAM_SIZE
	.align		4
.L_110:
        /*005c*/ 	.byte	0x03, 0x19
        /*005e*/ 	.short	0x0014


	//----- nvinfo : EIATTR_PARAM_CBANK
	.align		4
        /*0060*/ 	.byte	0x04, 0x0a
        /*0062*/ 	.short	(.L_112 - .L_111)
	.align		4
.L_111:
        /*0064*/ 	.word	index@(.nv.constant0._Z18kernel_bluestein_aPKfPfi)
        /*0068*/ 	.short	0x0380
        /*006a*/ 	.short	0x0014


	//----- nvinfo : EIATTR_SW_WAR
	.align		4
.L_112:
        /*006c*/ 	.byte	0x04, 0x36
        /*006e*/ 	.short	(.L_114 - .L_113)
.L_113:
        /*0070*/ 	.word	0x00000008
.L_114:


//--------------------- .nv.info._Z12kernel_scalePfS_if --------------------------
	.section	.nv.info._Z12kernel_scalePfS_if,"",@"SHT_CUDA_INFO"
	.sectionflags	@""
	.align	4


	//----- nvinfo : EIATTR_CUDA_API_VERSION
	.align		4
        /*0000*/ 	.byte	0x04, 0x37
        /*0002*/ 	.short	(.L_116 - .L_115)
.L_115:
        /*0004*/ 	.word	0x00000082


	//----- nvinfo : EIATTR_KPARAM_INFO
	.align		4
.L_116:
        /*0008*/ 	.byte	0x04, 0x17
        /*000a*/ 	.short	(.L_118 - .L_117)
.L_117:
        /*000c*/ 	.word	0x00000000
        /*0010*/ 	.short	0x0003
        /*0012*/ 	.short	0x0014
        /*0014*/ 	.byte	0x00, 0xf0, 0x11, 0x00


	//----- nvinfo : EIATTR_KPARAM_INFO
	.align		4
.L_118:
        /*0018*/ 	.byte	0x04, 0x17
        /*001a*/ 	.short	(.L_120 - .L_119)
.L_119:
        /*001c*/ 	.word	0x00000000
        /*0020*/ 	.short	0x0002
        /*0022*/ 	.short	0x0010
        /*0024*/ 	.byte	0x00, 0xf0, 0x11, 0x00


	//----- nvinfo : EIATTR_KPARAM_INFO
	.align		4
.L_120:
        /*0028*/ 	.byte	0x04, 0x17
        /*002a*/ 	.short	(.L_122 - .L_121)
.L_121:
        /*002c*/ 	.word	0x00000000
        /*0030*/ 	.short	0x0001
        /*0032*/ 	.short	0x0008
        /*0034*/ 	.byte	0x00, 0xf5, 0x21, 0x00


	//----- nvinfo : EIATTR_KPARAM_INFO
	.align		4
.L_122:
        /*0038*/ 	.byte	0x04, 0x17
        /*003a*/ 	.short	(.L_124 - .L_123)
.L_123:
        /*003c*/ 	.word	0x00000000
        /*0040*/ 	.short	0x0000
        /*0042*/ 	.short	0x0000
        /*0044*/ 	.byte	0x00, 0xf5, 0x21, 0x00


	//----- nvinfo : EIATTR_SPARSE_MMA_MASK
	.align		4
.L_124:
        /*0048*/ 	.byte	0x03, 0x50
        /*004a*/ 	.short	0x0000


	//----- nvinfo : EIATTR_MAXREG_COUNT
	.align		4
        /*004c*/ 	.byte	0x03, 0x1b
        /*004e*/ 	.short	0x00ff


	//----- nvinfo : EIATTR_MERCURY_ISA_VERSION
	.align		4
        /*0050*/ 	.byte	0x03, 0x5f
        /*0052*/ 	.short	0x0101


	//----- nvinfo : EIATTR_VRC_CTA_INIT_COUNT
	.align		4
        /*0054*/ 	.byte	0x02, 0x4a
	.zero		1
	.zero		1


	//----- nvinfo : EIATTR_EXIT_INSTR_OFFSETS
	.align		4
        /*0058*/ 	.byte	0x04, 0x1c
        /*005a*/ 	.short	(.L_126 - .L_125)


	//   ....[0]....
.L_125:
        /*005c*/ 	.word	0x00000070


	//   ....[1]....
        /*0060*/ 	.word	0x00000150


	//----- nvinfo : EIATTR_CBANK_PARAM_SIZE
	.align		4
.L_126:
        /*0064*/ 	.byte	0x03, 0x19
        /*0066*/ 	.short	0x0018


	//----- nvinfo : EIATTR_PARAM_CBANK
	.align		4
        /*0068*/ 	.byte	0x04, 0x0a
        /*006a*/ 	.short	(.L_128 - .L_127)
	.align		4
.L_127:
        /*006c*/ 	.word	index@(.nv.constant0._Z12kernel_scalePfS_if)
        /*0070*/ 	.short	0x0380
        /*0072*/ 	.short	0x0018


	//----- nvinfo : EIATTR_SW_WAR
	.align		4
.L_128:
        /*0074*/ 	.byte	0x04, 0x36
        /*0076*/ 	.short	(.L_130 - .L_129)
.L_129:
        /*0078*/ 	.word	0x00000008
.L_130:


//--------------------- .nv.info._Z16kernel_butterflyPfS_iiib --------------------------
	.section	.nv.info._Z16kernel_butterflyPfS_iiib,"",@"SHT_CUDA_INFO"
	.sectionflags	@""
	.align	4


	//----- nvinfo : EIATTR_CUDA_API_VERSION
	.align		4
        /*0000*/ 	.byte	0x04, 0x37
        /*0002*/ 	.short	(.L_132 - .L_131)
.L_131:
        /*0004*/ 	.word	0x00000082


	//----- nvinfo : EIATTR_KPARAM_INFO
	.align		4
.L_132:
        /*0008*/ 	.byte	0x04, 0x17
        /*000a*/ 	.short	(.L_134 - .L_133)
.L_133:
        /*000c*/ 	.word	0x00000000
        /*0010*/ 	.short	0x0005
        /*0012*/ 	.short	0x001c
        /*0014*/ 	.byte	0x00, 0xf0, 0x05, 0x00


	//----- nvinfo : EIATTR_KPARAM_INFO
	.align		4
.L_134:
        /*0018*/ 	.byte	0x04, 0x17
        /*001a*/ 	.short	(.L_136 - .L_135)
.L_135:
        /*001c*/ 	.word	0x00000000
        /*0020*/ 	.short	0x0004
        /*0022*/ 	.short	0x0018
        /*0024*/ 	.byte	0x00, 0xf0, 0x11, 0x00


	//----- nvinfo : EIATTR_KPARAM_INFO
	.align		4
.L_136:
        /*0028*/ 	.byte	0x04, 0x17
        /*002a*/ 	.short	(.L_138 - .L_137)
.L_137:
        /*002c*/ 	.word	0x00000000
        /*0030*/ 	.short	0x0003
        /*0032*/ 	.short	0x0014
        /*0034*/ 	.byte	0x00, 0xf0, 0x11, 0x00


	//----- nvinfo : EIATTR_KPARAM_INFO
	.align		4
.L_138:
        /*0038*/ 	.byte	0x04, 0x17
        /*003a*/ 	.short	(.L_140 - .L_139)
.L_139:
        /*003c*/ 	.word	0x00000000
        /*0040*/ 	.short	0x0002
        /*0042*/ 	.short	0x0010
        /*0044*/ 	.byte	0x00, 0xf0, 0x11, 0x00


	//----- nvinfo : EIATTR_KPARAM_INFO
	.align		4
.L_140:
        /*0048*/ 	.byte	0x04, 0x17
        /*004a*/ 	.short	(.L_142 - .L_141)
.L_141:
        /*004c*/ 	.word	0x00000000
        /*0050*/ 	.short	0x0001
        /*0052*/ 	.short	0x0008
        /*0054*/ 	.byte	0x00, 0xf5, 0x21, 0x00


	//----- nvinfo : EIATTR_KPARAM_INFO
	.align		4
.L_142:
        /*0058*/ 	.byte	0x04, 0x17
        /*005a*/ 	.short	(.L_144 - .L_143)
.L_143:
        /*005c*/ 	.word	0x00000000
        /*0060*/ 	.short	0x0000
        /*0062*/ 	.short	0x0000
        /*0064*/ 	.byte	0x00, 0xf5, 0x21, 0x00


	//----- nvinfo : EIATTR_SPARSE_MMA_MASK
	.align		4
.L_144:
        /*0068*/ 	.byte	0x03, 0x50
        /*006a*/ 	.short	0x0000


	//----- nvinfo : EIATTR_MAXREG_COUNT
	.align		4
        /*006c*/ 	.byte	0x03, 0x1b
        /*006e*/ 	.short	0x00ff


	//----- nvinfo : EIATTR_MERCURY_ISA_VERSION
	.align		4
        /*0070*/ 	.byte	0x03, 0x5f
        /*0072*/ 	.short	0x0101


	//----- nvinfo : EIATTR_VRC_CTA_INIT_COUNT
	.align		4
        /*0074*/ 	.byte	0x02, 0x4a
	.zero		1
	.zero		1


	//----- nvinfo : EIATTR_EXIT_INSTR_OFFSETS
	.align		4
        /*0078*/ 	.byte	0x04, 0x1c
        /*007a*/ 	.short	(.L_146 - .L_145)


	//   ....[0]....
.L_145:
        /*007c*/ 	.word	0x000000a0


	//   ....[1]....
        /*0080*/ 	.word	0x00001000


	//----- nvinfo : EIATTR_CRS_STACK_SIZE
	.align		4
.L_146:
        /*0084*/ 	.byte	0x04, 0x1e
        /*0086*/ 	.short	(.L_148 - .L_147)
.L_147:
        /*0088*/ 	.word	0x00000000


	//----- nvinfo : EIATTR_CBANK_PARAM_SIZE
	.align		4
.L_148:
        /*008c*/ 	.byte	0x03, 0x19
        /*008e*/ 	.short	0x001d


	//----- nvinfo : EIATTR_PARAM_CBANK
	.align		4
        /*0090*/ 	.byte	0x04, 0x0a
        /*0092*/ 	.short	(.L_150 - .L_149)
	.align		4
.L_149:
        /*0094*/ 	.word	index@(.nv.constant0._Z16kernel_butterflyPfS_iiib)
        /*0098*/ 	.short	0x0380
        /*009a*/ 	.short	0x001d


	//----- nvinfo : EIATTR_SW_WAR
	.align		4
.L_150:
        /*009c*/ 	.byte	0x04, 0x36
        /*009e*/ 	.short	(.L_152 - .L_151)
.L_151:
        /*00a0*/ 	.word	0x00000008
.L_152:


//--------------------- .nv.info._Z18kernel_bit_reversePKfPfii --------------------------
	.section	.nv.info._Z18kernel_bit_reversePKfPfii,"",@"SHT_CUDA_INFO"
	.sectionflags	@""
	.align	4


	//----- nvinfo : EIATTR_CUDA_API_VERSION
	.align		4
        /*0000*/ 	.byte	0x04, 0x37
        /*0002*/ 	.short	(.L_154 - .L_153)
.L_153:
        /*0004*/ 	.word	0x00000082


	//----- nvinfo : EIATTR_KPARAM_INFO
	.align		4
.L_154:
        /*0008*/ 	.byte	0x04, 0x17
        /*000a*/ 	.short	(.L_156 - .L_155)
.L_155:
        /*000c*/ 	.word	0x00000000
        /*0010*/ 	.short	0x0003
        /*0012*/ 	.short	0x0014
        /*0014*/ 	.byte	0x00, 0xf0, 0x11, 0x00


	//----- nvinfo : EIATTR_KPARAM_INFO
	.align		4
.L_156:
        /*0018*/ 	.byte	0x04, 0x17
        /*001a*/ 	.short	(.L_158 - .L_157)
.L_157:
        /*001c*/ 	.word	0x00000000
        /*0020*/ 	.short	0x0002
        /*0022*/ 	.short	0x0010
        /*0024*/ 	.byte	0x00, 0xf0, 0x11, 0x00


	//----- nvinfo : EIATTR_KPARAM_INFO
	.align		4
.L_158:
        /*0028*/ 	.byte	0x04, 0x17
        /*002a*/ 	.short	(.L_160 - .L_159)
.L_159:
        /*002c*/ 	.word	0x00000000
        /*0030*/ 	.short	0x0001
        /*0032*/ 	.short	0x0008
        /*0034*/ 	.byte	0x00, 0xf5, 0x21, 0x00


	//----- nvinfo : EIATTR_KPARAM_INFO
	.align		4
.L_160:
        /*0038*/ 	.byte	0x04, 0x17
        /*003a*/ 	.short	(.L_162 - .L_161)
.L_161:
        /*003c*/ 	.word	0x00000000
        /*0040*/ 	.short	0x0000
        /*0042*/ 	.short	0x0000
        /*0044*/ 	.byte	0x00, 0xf5, 0x21, 0x00


	//----- nvinfo : EIATTR_SPARSE_MMA_MASK
	.align		4
.L_162:
        /*0048*/ 	.byte	0x03, 0x50
        /*004a*/ 	.short	0x0000


	//----- nvinfo : EIATTR_MAXREG_COUNT
	.align		4
        /*004c*/ 	.byte	0x03, 0x1b
        /*004e*/ 	.short	0x00ff


	//----- nvinfo : EIATTR_MERCURY_ISA_VERSION
	.align		4
        /*0050*/ 	.byte	0x03, 0x5f
        /*0052*/ 	.short	0x0101


	//----- nvinfo : EIATTR_VRC_CTA_INIT_COUNT
	.align		4
        /*0054*/ 	.byte	0x02, 0x4a
	.zero		1
	.zero		1


	//----- nvinfo : EIATTR_EXIT_INSTR_OFFSETS
	.align		4
        /*0058*/ 	.byte	0x04, 0x1c
        /*005a*/ 	.short	(.L_164 - .L_163)


	//   ....[0]....
.L_163:
        /*005c*/ 	.word	0x00000070


	//   ....[1]....
        /*0060*/ 	.word	0x000003f0


	//----- nvinfo : EIATTR_CBANK_PARAM_SIZE
	.align		4
.L_164:
        /*0064*/ 	.byte	0x03, 0x19
        /*0066*/ 	.short	0x0018


	//----- nvinfo : EIATTR_PARAM_CBANK
	.align		4
        /*0068*/ 	.byte	0x04, 0x0a
        /*006a*/ 	.short	(.L_166 - .L_165)
	.align		4
.L_165:
        /*006c*/ 	.word	index@(.nv.constant0._Z18kernel_bit_reversePKfPfii)
        /*0070*/ 	.short	0x0380
        /*0072*/ 	.short	0x0018


	//----- nvinfo : EIATTR_SW_WAR
	.align		4
.L_166:
        /*0074*/ 	.byte	0x04, 0x36
        /*0076*/ 	.short	(.L_168 - .L_167)
.L_167:
        /*0078*/ 	.word	0x00000008
.L_168:


//--------------------- .nv.callgraph             --------------------------
	.section	.nv.callgraph,"",@"SHT_CUDA_CALLGRAPH"
	.align	4
	.sectionentsize	8
	.align		4
        /*0000*/ 	.word	0x00000000
	.align		4
        /*0004*/ 	.word	0xffffffff
	.align		4
        /*0008*/ 	.word	0x00000000
	.align		4
        /*000c*/ 	.word	0xfffffffe
	.align		4
        /*0010*/ 	.word	0x00000000
	.align		4
        /*0014*/ 	.word	0xfffffffd
	.align		4
        /*0018*/ 	.word	0x00000000
	.align		4
        /*001c*/ 	.word	0xfffffffc


//--------------------- .nv.constant4             --------------------------
	.section	.nv.constant4,"a",@progbits
	.align	8
	.align		8
.nv.constant4:
        /*0000*/ 	.dword	__cudart_i2opi_f


//--------------------- .text._Z21kernel_final_multiplyPKfPfi --------------------------
	.section	.text._Z21kernel_final_multiplyPKfPfi,"ax",@progbits
	.align	128
        .global         _Z21kernel_final_multiplyPKfPfi
        .type           _Z21kernel_final_multiplyPKfPfi,@function
        .size           _Z21kernel_final_multiplyPKfPfi,(.L_x_74 - _Z21kernel_final_multiplyPKfPfi)
        .other          _Z21kernel_final_multiplyPKfPfi,@"STO_CUDA_ENTRY STV_DEFAULT"
_Z21kernel_final_multiplyPKfPfi:
.text._Z21kernel_final_multiplyPKfPfi:
[----:B------:R-:W0:Y:S01]  /*0000*/  LDC R1, c[0x0][0x37c] ;  /* 0x0000df00ff017b82 */ /* 0x000e220000000800 */
[----:B------:R-:W1:Y:S07]  /*0010*/  S2R R3, SR_TID.X ;  /* 0x0000000000037919 */ /* 0x000e6e0000002100 */
[----:B------:R-:W1:Y:S01]  /*0020*/  S2UR UR4, SR_CTAID.X ;  /* 0x00000000000479c3 */ /* 0x000e620000002500 */
[----:B------:R-:W2:Y:S01]  /*0030*/  LDCU UR5, c[0x0][0x390] ;  /* 0x00007200ff0577ac */ /* 0x000ea20008000800 */
[----:B0-----:R-:W-:-:S06]  /*0040*/  VIADD R1, R1, 0xffffffe0 ;  /* 0xffffffe001017836 */ /* 0x001fcc0000000000 */
[----:B------:R-:W1:Y:S02]  /*0050*/  LDC R0, c[0x0][0x360] ;  /* 0x0000d800ff007b82 */ /* 0x000e640000000800 */
[----:B-1----:R-:W-:-:S05]  /*0060*/  IMAD R0, R0, UR4, R3 ;  /* 0x0000000400007c24 */ /* 0x002fca000f8e0203 */
[----:B--2---:R-:W-:-:S13]  /*0070*/  ISETP.GE.AND P0, PT, R0, UR5, PT ;  /* 0x0000000500007c0c */ /* 0x004fda000bf06270 */
[----:B------:R-:W-:Y:S05]  /*0080*/  @P0 EXIT ;  /* 0x000000000000094d */ /* 0x000fea0003800000 */
[----:B------:R-:W0:Y:S01]  /*0090*/  I2F.F64 R8, UR5 ;  /* 0x0000000500087d12 */ /* 0x000e220008201c00 */
[----:B------:R-:W-:Y:S01]  /*00a0*/  IMAD.MOV.U32 R14, RZ, RZ, 0x1 ;  /* 0x00000001ff0e7424 */ /* 0x000fe200078e00ff */
[----:B------:R-:W1:Y:S01]  /*00b0*/  LDC.64 R2, c[0x0][0x380] ;  /* 0x0000e000ff027b82 */ /* 0x000e620000000a00 */
[----:B------:R-:W2:Y:S01]  /*00c0*/  LDCU.64 UR6, c[0x0][0x358] ;  /* 0x00006b00ff0677ac */ /* 0x000ea20008000a00 */
[----:B------:R-:W-:-:S04]  /*00d0*/  IMAD.SHL.U32 R5, R0, 0x2, RZ ;  /* 0x0000000200057824 */ /* 0x000fc800078e00ff */
[----:B0-----:R-:W0:Y:S08]  /*00e0*/  MUFU.RCP64H R15, R9 ;  /* 0x00000009000f7308 */ /* 0x001e300000001800 */
[----:B------:R-:W3:Y:S01]  /*00f0*/  I2F.F64 R12, R0 ;  /* 0x00000000000c7312 */ /* 0x000ee20000201c00 */
[----:B------:R-:W-:Y:S01]  /*0100*/  UMOV UR4, 0x54442d18 ;  /* 0x54442d1800047882 */ /* 0x000fe20000000000 */
[----:B------:R-:W-:Y:S01]  /*0110*/  UMOV UR5, 0x400921fb ;  /* 0x400921fb00057882 */ /* 0x000fe20000000000 */
[----:B-1----:R-:W-:-:S05]  /*0120*/  IMAD.WIDE R2, R5, 0x4, R2 ;  /* 0x0000000405027825 */ /* 0x002fca00078e0202 */
[----:B--2---:R-:W5:Y:S01]  /*0130*/  LDG.E R7, desc[UR6][R2.64] ;  /* 0x0000000602077981 */ /* 0x004f62000c1e1900 */
[----:B0-----:R-:W-:-:S03]  /*0140*/  DFMA R16, -R8, R14, 1 ;  /* 0x3ff000000810742b */ /* 0x001fc6000000010e */
[----:B------:R0:W5:Y:S01]  /*0150*/  LDG.E R10, desc[UR6][R2.64+0x4] ;  /* 0x00000406020a7981 */ /* 0x000162000c1e1900 */
[----:B------:R-:W-:Y:S04]  /*0160*/  BSSY.RECONVERGENT B0, `(.L_x_0) ;  /* 0x0000012000007945 */ /* 0x000fe80003800200 */
[----:B------:R-:W-:-:S08]  /*0170*/  DFMA R16, R16, R16, R16 ;  /* 0x000000101010722b */ /* 0x000fd00000000010 */
[----:B------:R-:W-:Y:S02]  /*0180*/  DFMA R16, R14, R16, R14 ;  /* 0x000000100e10722b */ /* 0x000fe4000000000e */
[----:B---3--:R-:W-:-:S06]  /*0190*/  DMUL R14, R12, -UR4 ;  /* 0x800000040c0e7c28 */ /* 0x008fcc0008000000 */
[----:B------:R-:W-:Y:S02]  /*01a0*/  DFMA R18, -R8, R16, 1 ;  /* 0x3ff000000812742b */ /* 0x000fe40000000110 */
[----:B------:R-:W-:-:S06]  /*01b0*/  DMUL R12, R12, R14 ;  /* 0x0000000e0c0c7228 */ /* 0x000fcc0000000000 */
[----:B------:R-:W-:-:S04]  /*01c0*/  DFMA R18, R16, R18, R16 ;  /* 0x000000121012722b */ /* 0x000fc80000000010 */
[----:B------:R-:W-:-:S04]  /*01d0*/  FSETP.GEU.AND P1, PT, |R13|, 6.5827683646048100446e-37, PT ;  /* 0x036000000d00780b */ /* 0x000fc80003f2e200 */
[----:B0-----:R-:W-:-:S08]  /*01e0*/  DMUL R2, R12, R18 ;  /* 0x000000120c027228 */ /* 0x001fd00000000000 */
[----:B------:R-:W-:-:S08]  /*01f0*/  DFMA R14, -R8, R2, R12 ;  /* 0x00000002080e722b */ /* 0x000fd0000000010c */
[----:B------:R-:W-:-:S10]  /*0200*/  DFMA R2, R18, R14, R2 ;  /* 0x0000000e1202722b */ /* 0x000fd40000000002 */
[----:B------:R-:W-:-:S05]  /*0210*/  FFMA R0, RZ, R9, R3 ;  /* 0x00000009ff007223 */ /* 0x000fca0000000003 */
[----:B------:R-:W-:-:S13]  /*0220*/  FSETP.GT.AND P0, PT, |R0|, 1.469367938527859385e-39, PT ;  /* 0x001000000000780b */ /* 0x000fda0003f04200 */
[----:B------:R-:W-:Y:S05]  /*0230*/  @P0 BRA P1, `(.L_x_1) ;  /* 0x0000000000100947 */ /* 0x000fea0000800000 */
[----:B------:R-:W-:-:S07]  /*0240*/  MOV R0, 0x260 ;  /* 0x0000026000007802 */ /* 0x000fce0000000f00 */
[----:B-----5:R-:W-:Y:S05]  /*0250*/  CALL.REL.NOINC `($__internal_0_$__cuda_sm20_div_rn_f64_full) ;  /* 0x0000000800b47944 */ /* 0x020fea0003c00000 */
[----:B------:R-:W-:Y:S02]  /*0260*/  IMAD.MOV.U32 R2, RZ, RZ, R18 ;  /* 0x000000ffff027224 */ /* 0x000fe400078e0012 */
[----:B------:R-:W-:-:S07]  /*0270*/  IMAD.MOV.U32 R3, RZ, RZ, R19 ;  /* 0x000000ffff037224 */ /* 0x000fce00078e0013 */
.L_x_1:
[----:B------:R-:W-:Y:S05]  /*0280*/  BSYNC.RECONVERGENT B0 ;  /* 0x0000000000007941 */ /* 0x000fea0003800200 */
.L_x_0:
[----:B------:R-:W0:Y:S01]  /*0290*/  F2F.F32.F64 R11, R2 ;  /* 0x00000002000b7310 */ /* 0x000e220000301000 */
[----:B------:R-:W-:Y:S01]  /*02a0*/  BSSY.RECONVERGENT B0, `(.L_x_2) ;  /* 0x0000042000007945 */ /* 0x000fe20003800200 */
[C---:B0-----:R-:W-:Y:S01]  /*02b0*/  FMUL R0, R11.reuse, 0.63661974668502807617 ;  /* 0x3f22f9830b007820 */ /* 0x041fe20000400000 */
[----:B------:R-:W-:-:S05]  /*02c0*/  FSETP.GE.AND P0, PT, |R11|, 105615, PT ;  /* 0x47ce47800b00780b */ /* 0x000fca0003f06200 */
[----:B------:R-:W0:Y:S02]  /*02d0*/  F2I.NTZ R0, R0 ;  /* 0x0000000000007305 */ /* 0x000e240000203100 */
[----:B0-----:R-:W-:Y:S01]  /*02e0*/  I2FP.F32.S32 R4, R0 ;  /* 0x0000000000047245 */ /* 0x001fe20000201400 */
[----:B------:R-:W-:-:S04]  /*02f0*/  IMAD.MOV.U32 R14, RZ, RZ, R0 ;  /* 0x000000ffff0e7224 */ /* 0x000fc800078e0000 */
[----:B------:R-:W-:-:S04]  /*0300*/  FFMA R9, R4, -1.5707962512969970703, R11 ;  /* 0xbfc90fda04097823 */ /* 0x000fc8000000000b */
[----:B------:R-:W-:-:S04]  /*0310*/  FFMA R9, R4, -7.5497894158615963534e-08, R9 ;  /* 0xb3a2216804097823 */ /* 0x000fc80000000009 */
[----:B------:R-:W-:-:S04]  /*0320*/  FFMA R13, R4, -5.3903029534742383927e-15, R9 ;  /* 0xa7c234c5040d7823 */ /* 0x000fc80000000009 */
[----:B------:R-:W-:Y:S01]  /*0330*/  IMAD.MOV.U32 R4, RZ, RZ, R13 ;  /* 0x000000ffff047224 */ /* 0x000fe200078e000d */
[----:B------:R-:W-:Y:S06]  /*0340*/  @!P0 BRA `(.L_x_3) ;  /* 0x0000000000dc8947 */ /* 0x000fec0003800000 */
[----:B------:R-:W-:-:S13]  /*0350*/  FSETP.NEU.AND P0, PT, |R11|, +INF , PT ;  /* 0x7f8000000b00780b */ /* 0x000fda0003f0d200 */
[----:B------:R-:W-:Y:S01]  /*0360*/  @!P0 FMUL R4, RZ, R11 ;  /* 0x0000000bff048220 */ /* 0x000fe20000400000 */
[----:B------:R-:W-:Y:S01]  /*0370*/  @!P0 IMAD.MOV.U32 R0, RZ, RZ, RZ ;  /* 0x000000ffff008224 */ /* 0x000fe200078e00ff */
[----:B------:R-:W-:Y:S06]  /*0380*/  @!P0 BRA `(.L_x_3) ;  /* 0x0000000000cc8947 */ /* 0x000fec0003800000 */
[----:B------:R-:W-:Y:S01]  /*0390*/  IMAD.SHL.U32 R2, R11, 0x100, RZ ;  /* 0x000001000b027824 */ /* 0x000fe200078e00ff */
[----:B------:R-:W0:Y:S01]  /*03a0*/  LDCU.64 UR8, c[0x4][URZ] ;  /* 0x01000000ff0877ac */ /* 0x000e220008000a00 */
[----:B------:R-:W-:Y:S02]  /*03b0*/  IMAD.MOV.U32 R6, RZ, RZ, RZ ;  /* 0x000000ffff067224 */ /* 0x000fe400078e00ff */
[----:B------:R-:W-:Y:S01]  /*03c0*/  IMAD.MOV.U32 R0, RZ, RZ, R1 ;  /* 0x000000ffff007224 */ /* 0x000fe200078e0001 */
[----:B------:R-:W-:Y:S01]  /*03d0*/  LOP3.LUT R17, R2, 0x80000000, RZ, 0xfc, !PT ;  /* 0x8000000002117812 */ /* 0x000fe200078efcff */
[----:B------:R-:W-:Y:S01]  /*03e0*/  UMOV UR5, URZ ;  /* 0x000000ff00057c82 */ /* 0x000fe20008000000 */
[----:B------:R-:W-:-:S05]  /*03f0*/  UMOV UR4, URZ ;  /* 0x000000ff00047c82 */ /* 0x000fca0008000000 */
.L_x_4:
[----:B0-----:R-:W-:Y:S02]  /*0400*/  IMAD.U32 R8, RZ, RZ, UR8 ;  /* 0x00000008ff087e24 */ /* 0x001fe4000f8e00ff */
[----:B------:R-:W-:-:S05]  /*0410*/  IMAD.U32 R9, RZ, RZ, UR9 ;  /* 0x00000009ff097e24 */ /* 0x000fca000f8e00ff */
[----:B------:R-:W2:Y:S01]  /*0420*/  LDG.E.CONSTANT R2, desc[UR6][R8.64] ;  /* 0x0000000608027981 */ /* 0x000ea2000c1e9900 */
[----:B------:R-:W-:Y:S02]  /*0430*/  UIADD3 UR8, UP0, UPT, UR8, 0x4, URZ ;  /* 0x0000000408087890 */ /* 0x000fe4000ff1e0ff */
[----:B------:R-:W-:Y:S02]  /*0440*/  UIADD3 UR4, UPT, UPT, UR4, 0x1, URZ ;  /* 0x0000000104047890 */ /* 0x000fe4000fffe0ff */
[----:B------:R-:W-:Y:S02]  /*0450*/  UIADD3.X UR9, UPT, UPT, URZ, UR9, URZ, UP0, !UPT ;  /* 0x00000009ff097290 */ /* 0x000fe400087fe4ff */
[----:B------:R-:W-:Y:S01]  /*0460*/  UISETP.NE.AND UP0, UPT, UR4, 0x6, UPT ;  /* 0x000000060400788c */ /* 0x000fe2000bf05270 */
[----:B--2---:R-:W-:-:S03]  /*0470*/  IMAD.WIDE.U32 R2, R2, R17, RZ ;  /* 0x0000001102027225 */ /* 0x004fc600078e00ff */
[----:B------:R-:W-:-:S04]  /*0480*/  IADD3 R15, P0, PT, R2, R6, RZ ;  /* 0x00000006020f7210 */ /* 0x000fc80007f1e0ff */
[----:B------:R-:W-:Y:S01]  /*0490*/  IADD3.X R6, PT, PT, R3, UR5, RZ, P0, !PT ;  /* 0x0000000503067c10 */ /* 0x000fe200087fe4ff */
[----:B------:R0:W-:Y:S02]  /*04a0*/  STL [R0], R15 ;  /* 0x0000000f00007387 */ /* 0x0001e40000100800 */
[----:B0-----:R-:W-:Y:S01]  /*04b0*/  VIADD R0, R0, 0x4 ;  /* 0x0000000400007836 */ /* 0x001fe20000000000 */
[----:B------:R-:W-:Y:S06]  /*04c0*/  BRA.U UP0, `(.L_x_4) ;  /* 0xfffffffd00cc7547 */ /* 0x000fec000b83ffff */
[----:B------:R-:W-:Y:S01]  /*04d0*/  SHF.R.U32.HI R4, RZ, 0x17, R11 ;  /* 0x00000017ff047819 */ /* 0x000fe2000001160b */
[----:B------:R0:W-:Y:S03]  /*04e0*/  STL [R1+0x18], R6 ;  /* 0x0000180601007387 */ /* 0x0001e60000100800 */
[C---:B------:R-:W-:Y:S02]  /*04f0*/  LOP3.LUT R0, R4.reuse, 0xe0, RZ, 0xc0, !PT ;  /* 0x000000e004007812 */ /* 0x040fe400078ec0ff */
[----:B------:R-:W-:-:S03]  /*0500*/  LOP3.LUT P0, RZ, R4, 0x1f, RZ, 0xc0, !PT ;  /* 0x0000001f04ff7812 */ /* 0x000fc6000780c0ff */
[----:B------:R-:W-:-:S05]  /*0510*/  VIADD R0, R0, 0xffffff80 ;  /* 0xffffff8000007836 */ /* 0x000fca0000000000 */
[----:B------:R-:W-:-:S05]  /*0520*/  SHF.R.U32.HI R0, RZ, 0x5, R0 ;  /* 0x00000005ff007819 */ /* 0x000fca0000011600 */
[----:B------:R-:W-:-:S05]  /*0530*/  IMAD R12, R0, -0x4, R1 ;  /* 0xfffffffc000c7824 */ /* 0x000fca00078e0201 */
[----:B------:R-:W2:Y:S04]  /*0540*/  LDL R0, [R12+0x18] ;  /* 0x000018000c007983 */ /* 0x000ea80000100800 */
[----:B------:R-:W2:Y:S04]  /*0550*/  LDL R3, [R12+0x14] ;  /* 0x000014000c037983 */ /* 0x000ea80000100800 */
[----:B------:R-:W3:Y:S01]  /*0560*/  @P0 LDL R2, [R12+0x10] ;  /* 0x000010000c020983 */ /* 0x000ee20000100800 */
[----:B------:R-:W-:Y:S01]  /*0570*/  LOP3.LUT R4, R4, 0x1f, RZ, 0xc0, !PT ;  /* 0x0000001f04047812 */ /* 0x000fe200078ec0ff */
[----:B------:R-:W-:Y:S01]  /*0580*/  UMOV UR4, 0x54442d19 ;  /* 0x54442d1900047882 */ /* 0x000fe20000000000 */
[----:B------:R-:W-:-:S02]  /*0590*/  UMOV UR5, 0x3bf921fb ;  /* 0x3bf921fb00057882 */ /* 0x000fc40000000000 */
[-C--:B--2---:R-:W-:Y:S02]  /*05a0*/  @P0 SHF.L.W.U32.HI R0, R3, R4.reuse, R0 ;  /* 0x0000000403000219 */ /* 0x084fe40000010e00 */
[----:B---3--:R-:W-:Y:S02]  /*05b0*/  @P0 SHF.L.W.U32.HI R3, R2, R4, R3 ;  /* 0x0000000402030219 */ /* 0x008fe40000010e03 */
[----:B------:R-:W-:Y:S02]  /*05c0*/  ISETP.GE.AND P0, PT, R11, RZ, PT ;  /* 0x000000ff0b00720c */ /* 0x000fe40003f06270 */
[C---:B------:R-:W-:Y:S01]  /*05d0*/  SHF.L.W.U32.HI R2, R3.reuse, 0x2, R0 ;  /* 0x0000000203027819 */ /* 0x040fe20000010e00 */
[----:B------:R-:W-:-:S03]  /*05e0*/  IMAD.SHL.U32 R3, R3, 0x4, RZ ;  /* 0x0000000403037824 */ /* 0x000fc600078e00ff */
[----:B------:R-:W-:-:S04]  /*05f0*/  SHF.R.S32.HI R4, RZ, 0x1f, R2 ;  /* 0x0000001fff047819 */ /* 0x000fc80000011402 */
[C---:B------:R-:W-:Y:S02]  /*0600*/  LOP3.LUT R8, R4.reuse, R3, RZ, 0x3c, !PT ;  /* 0x0000000304087212 */ /* 0x040fe400078e3cff */
[----:B------:R-:W-:Y:S02]  /*0610*/  LOP3.LUT R9, R4, R2, RZ, 0x3c, !PT ;  /* 0x0000000204097212 */ /* 0x000fe400078e3cff */
[----:B------:R-:W-:Y:S02]  /*0620*/  SHF.R.U32.HI R3, RZ, 0x1e, R0 ;  /* 0x0000001eff037819 */ /* 0x000fe40000011600 */
[C---:B------:R-:W-:Y:S02]  /*0630*/  LOP3.LUT R4, R2.reuse, R11, RZ, 0x3c, !PT ;  /* 0x0000000b02047212 */ /* 0x040fe400078e3cff */
[----:B------:R-:W1:Y:S01]  /*0640*/  I2F.F64.S64 R8, R8 ;  /* 0x0000000800087312 */ /* 0x000e620000301c00 */
[----:B------:R-:W-:Y:S02]  /*0650*/  LEA.HI R0, R2, R3, RZ, 0x1 ;  /* 0x0000000302007211 */ /* 0x000fe400078f08ff */
[----:B------:R-:W-:-:S03]  /*0660*/  ISETP.GE.AND P1, PT, R4, RZ, PT ;  /* 0x000000ff0400720c */ /* 0x000fc60003f26270 */
[----:B------:R-:W-:-:S04]  /*0670*/  IMAD.MOV R2, RZ, RZ, -R0 ;  /* 0x000000ffff027224 */ /* 0x000fc800078e0a00 */
[----:B------:R-:W-:Y:S01]  /*0680*/  @!P0 IMAD.MOV.U32 R0, RZ, RZ, R2 ;  /* 0x000000ffff008224 */ /* 0x000fe200078e0002 */
[----:B-1----:R-:W-:-:S10]  /*0690*/  DMUL R16, R8, UR4 ;  /* 0x0000000408107c28 */ /* 0x002fd40008000000 */
[----:B------:R-:W1:Y:S02]  /*06a0*/  F2F.F32.F64 R16, R16 ;  /* 0x0000001000107310 */ /* 0x000e640000301000 */
[----:B01----:R-:W-:-:S07]  /*06b0*/  FSEL R4, -R16, R16, !P1 ;  /* 0x0000001010047208 */ /* 0x003fce0004800100 */
.L_x_3:
[----:B------:R-:W-:Y:S05]  /*06c0*/  BSYNC.RECONVERGENT B0 ;  /* 0x0000000000007941 */ /* 0x000fea0003800200 */
.L_x_2:
[----:B------:R-:W-:Y:S02]  /*06d0*/  IMAD.MOV.U32 R15, RZ, RZ, 0x37cbac00 ;  /* 0x37cbac00ff0f7424 */ /* 0x000fe400078e00ff */
[----:B------:R-:W-:Y:S01]  /*06e0*/  FMUL R2, R4, R4 ;  /* 0x0000000404027220 */ /* 0x000fe20000400000 */
[C---:B------:R-:W-:Y:S01]  /*06f0*/  LOP3.LUT R6, R0.reuse, 0x1, RZ, 0xc0, !PT ;  /* 0x0000000100067812 */ /* 0x040fe200078ec0ff */
[----:B------:R-:W-:Y:S01]  /*0700*/  VIADD R0, R0, 0x1 ;  /* 0x0000000100007836 */ /* 0x000fe20000000000 */
[----:B------:R-:W-:Y:S01]  /*0710*/  BSSY.RECONVERGENT B0, `(.L_x_5) ;  /* 0x0000048000007945 */ /* 0x000fe20003800200 */
[----:B------:R-:W-:Y:S01]  /*0720*/  FFMA R3, R2, R15, -0.0013887860113754868507 ;  /* 0xbab607ed02037423 */ /* 0x000fe2000000000f */
[----:B------:R-:W-:Y:S01]  /*0730*/  ISETP.NE.U32.AND P0, PT, R6, 0x1, PT ;  /* 0x000000010600780c */ /* 0x000fe20003f05070 */
[----:B------:R-:W-:Y:S01]  /*0740*/  IMAD.MOV.U32 R9, RZ, RZ, 0x3c0885e4 ;  /* 0x3c0885e4ff097424 */ /* 0x000fe200078e00ff */
[----:B------:R-:W-:Y:S01]  /*0750*/  LOP3.LUT P1, RZ, R0, 0x2, RZ, 0xc0, !PT ;  /* 0x0000000200ff7812 */ /* 0x000fe2000782c0ff */
[----:B------:R-:W-:Y:S01]  /*0760*/  IMAD.MOV.U32 R6, RZ, RZ, 0x3e2aaaa8 ;  /* 0x3e2aaaa8ff067424 */ /* 0x000fe200078e00ff */
[----:B------:R-:W-:-:S02]  /*0770*/  FSEL R3, R3, -0.00019574658654164522886, P0 ;  /* 0xb94d415303037808 */ /* 0x000fc40000000000 */
[----:B------:R-:W-:Y:S02]  /*0780*/  FSEL R9, R9, 0.041666727513074874878, !P0 ;  /* 0x3d2aaabb09097808 */ /* 0x000fe40004000000 */
[----:B------:R-:W-:Y:S02]  /*0790*/  FSEL R0, R4, 1, !P0 ;  /* 0x3f80000004007808 */ /* 0x000fe40004000000 */
[----:B------:R-:W-:Y:S01]  /*07a0*/  FSEL R4, -R6, -0.4999999701976776123, !P0 ;  /* 0xbeffffff06047808 */ /* 0x000fe20004000100 */
[C---:B------:R-:W-:Y:S01]  /*07b0*/  FFMA R9, R2.reuse, R3, R9 ;  /* 0x0000000302097223 */ /* 0x040fe20000000009 */
[----:B------:R-:W-:Y:S01]  /*07c0*/  FSETP.GE.AND P0, PT, |R11|, 105615, PT ;  /* 0x47ce47800b00780b */ /* 0x000fe20003f06200 */
[C---:B------:R-:W-:Y:S02]  /*07d0*/  FFMA R3, R2.reuse, R0, RZ ;  /* 0x0000000002037223 */ /* 0x040fe400000000ff */
[----:B------:R-:W-:-:S04]  /*07e0*/  FFMA R4, R2, R9, R4 ;  /* 0x0000000902047223 */ /* 0x000fc80000000004 */
[----:B------:R-:W-:-:S04]  /*07f0*/  FFMA R12, R3, R4, R0 ;  /* 0x00000004030c7223 */ /* 0x000fc80000000000 */
[----:B------:R-:W-:Y:S02]  /*0800*/  @P1 FADD R12, RZ, -R12 ;  /* 0x8000000cff0c1221 */ /* 0x000fe40000000000 */
[----:B------:R-:W-:Y:S05]  /*0810*/  @!P0 BRA `(.L_x_6) ;  /* 0x0000000000dc8947 */ /* 0x000fea0003800000 */
        /* <DEDUP_REMOVED lines=11> */
.L_x_7:
        /* <DEDUP_REMOVED lines=25> */
[----:B------:R-:W-:Y:S01]  /*0a60*/  UMOV UR5, 0x3bf921fb ;  /* 0x3bf921fb00057882 */ /* 0x000fe20000000000 */
[----:B------:R-:W-:-:S02]  /*0a70*/  ISETP.GE.AND P1, PT, R11, RZ, PT ;  /* 0x000000ff0b00720c */ /* 0x000fc40003f26270 */
[-C--:B--2---:R-:W-:Y:S02]  /*0a80*/  @P0 SHF.L.W.U32.HI R0, R3, R4.reuse, R0 ;  /* 0x0000000403000219 */ /* 0x084fe40000010e00 */
[----:B---3--:R-:W-:-:S04]  /*0a90*/  @P0 SHF.L.W.U32.HI R3, R2, R4, R3 ;  /* 0x0000000402030219 */ /* 0x008fc80000010e03 */
[C---:B------:R-:W-:Y:S01]  /*0aa0*/  SHF.L.W.U32.HI R2, R3.reuse, 0x2, R0 ;  /* 0x0000000203027819 */ /* 0x040fe20000010e00 */
[----:B------:R-:W-:-:S03]  /*0ab0*/  IMAD.SHL.U32 R3, R3, 0x4, RZ ;  /* 0x0000000403037824 */ /* 0x000fc600078e00ff */
[----:B------:R-:W-:Y:S02]  /*0ac0*/  SHF.R.S32.HI R4, RZ, 0x1f, R2 ;  /* 0x0000001fff047819 */ /* 0x000fe40000011402 */
[----:B------:R-:W-:Y:S02]  /*0ad0*/  LOP3.LUT R11, R2, R11, RZ, 0x3c, !PT ;  /* 0x0000000b020b7212 */ /* 0x000fe400078e3cff */
[C---:B------:R-:W-:Y:S02]  /*0ae0*/  LOP3.LUT R8, R4.reuse, R3, RZ, 0x3c, !PT ;  /* 0x0000000304087212 */ /* 0x040fe400078e3cff */
[----:B------:R-:W-:Y:S02]  /*0af0*/  LOP3.LUT R9, R4, R2, RZ, 0x3c, !PT ;  /* 0x0000000204097212 */ /* 0x000fe400078e3cff */
[----:B------:R-:W-:Y:S02]  /*0b00*/  SHF.R.U32.HI R3, RZ, 0x1e, R0 ;  /* 0x0000001eff037819 */ /* 0x000fe40000011600 */
[----:B------:R-:W-:-:S02]  /*0b10*/  ISETP.GE.AND P0, PT, R11, RZ, PT ;  /* 0x000000ff0b00720c */ /* 0x000fc40003f06270 */
[----:B------:R-:W1:Y:S01]  /*0b20*/  I2F.F64.S64 R8, R8 ;  /* 0x0000000800087312 */ /* 0x000e620000301c00 */
[----:B------:R-:W-:-:S05]  /*0b30*/  LEA.HI R14, R2, R3, RZ, 0x1 ;  /* 0x00000003020e7211 */ /* 0x000fca00078f08ff */
[----:B------:R-:W-:-:S04]  /*0b40*/  IMAD.MOV R0, RZ, RZ, -R14 ;  /* 0x000000ffff007224 */ /* 0x000fc800078e0a0e */
[----:B------:R-:W-:Y:S01]  /*0b50*/  @!P1 IMAD.MOV.U32 R14, RZ, RZ, R0 ;  /* 0x000000ffff0e9224 */ /* 0x000fe200078e0000 */
[----:B-1----:R-:W-:-:S10]  /*0b60*/  DMUL R16, R8, UR4 ;  /* 0x0000000408107c28 */ /* 0x002fd40008000000 */
[----:B------:R-:W1:Y:S02]  /*0b70*/  F2F.F32.F64 R16, R16 ;  /* 0x0000001000107310 */ /* 0x000e640000301000 */
[----:B01----:R-:W-:-:S07]  /*0b80*/  FSEL R13, -R16, R16, !P0 ;  /* 0x00000010100d7208 */ /* 0x003fce0004000100 */
.L_x_6:
[----:B------:R-:W-:Y:S05]  /*0b90*/  BSYNC.RECONVERGENT B0 ;  /* 0x0000000000007941 */ /* 0x000fea0003800200 */
.L_x_5:
[----:B------:R-:W-:Y:S01]  /*0ba0*/  FMUL R4, R13, R13 ;  /* 0x0000000d0d047220 */ /* 0x000fe20000400000 */
[----:B------:R-:W-:Y:S01]  /*0bb0*/  LOP3.LUT R0, R14, 0x1, RZ, 0xc0, !PT ;  /* 0x000000010e007812 */ /* 0x000fe200078ec0ff */
[----:B------:R-:W-:Y:S01]  /*0bc0*/  IMAD.MOV.U32 R9, RZ, RZ, 0x3d2aaabb ;  /* 0x3d2aaabbff097424 */ /* 0x000fe200078e00ff */
[----:B------:R-:W0:Y:S01]  /*0bd0*/  LDC.64 R2, c[0x0][0x388] ;  /* 0x0000e200ff027b82 */ /* 0x000e220000000a00 */
[----:B------:R-:W-:Y:S01]  /*0be0*/  FFMA R15, R4, R15, -0.0013887860113754868507 ;  /* 0xbab607ed040f7423 */ /* 0x000fe2000000000f */
[----:B------:R-:W-:Y:S01]  /*0bf0*/  ISETP.NE.U32.AND P0, PT, R0, 0x1, PT ;  /* 0x000000010000780c */ /* 0x000fe20003f05070 */
[----:B------:R-:W-:Y:S01]  /*0c00*/  IMAD.MOV.U32 R6, RZ, RZ, 0x3effffff ;  /* 0x3effffffff067424 */ /* 0x000fe200078e00ff */
[----:B------:R-:W-:Y:S02]  /*0c10*/  LOP3.LUT P1, RZ, R14, 0x2, RZ, 0xc0, !PT ;  /* 0x000000020eff7812 */ /* 0x000fe4000782c0ff */
[----:B------:R-:W-:Y:S02]  /*0c20*/  FSEL R15, R15, -0.00019574658654164522886, !P0 ;  /* 0xb94d41530f0f7808 */ /* 0x000fe40004000000 */
[----:B------:R-:W-:-:S02]  /*0c30*/  FSEL R9, R9, 0.0083327032625675201416, !P0 ;  /* 0x3c0885e409097808 */ /* 0x000fc40004000000 */
[----:B------:R-:W-:Y:S02]  /*0c40*/  FSEL R6, -R6, -0.16666662693023681641, !P0 ;  /* 0xbe2aaaa806067808 */ /* 0x000fe40004000100 */
[----:B------:R-:W-:Y:S01]  /*0c50*/  FSEL R0, R13, 1, P0 ;  /* 0x3f8000000d007808 */ /* 0x000fe20000000000 */
[----:B------:R-:W-:-:S04]  /*0c60*/  FFMA R9, R4, R15, R9 ;  /* 0x0000000f04097223 */ /* 0x000fc80000000009 */
[C---:B------:R-:W-:Y:S01]  /*0c70*/  FFMA R6, R4.reuse, R9, R6 ;  /* 0x0000000904067223 */ /* 0x040fe20000000006 */
[----:B------:R-:W-:-:S04]  /*0c80*/  FFMA R9, R4, R0, RZ ;  /* 0x0000000004097223 */ /* 0x000fc800000000ff */
[----:B------:R-:W-:Y:S01]  /*0c90*/  FFMA R0, R9, R6, R0 ;  /* 0x0000000609007223 */ /* 0x000fe20000000000 */
[----:B0-----:R-:W-:-:S04]  /*0ca0*/  IMAD.WIDE R2, R5, 0x4, R2 ;  /* 0x0000000405027825 */ /* 0x001fc800078e0202 */
[----:B------:R-:W-:-:S04]  /*0cb0*/  @P1 FADD R0, RZ, -R0 ;  /* 0x80000000ff001221 */ /* 0x000fc80000000000 */
[-C--:B-----5:R-:W-:Y:S01]  /*0cc0*/  FMUL R4, R10, R0.reuse ;  /* 0x000000000a047220 */ /* 0x0a0fe20000400000 */
[----:B------:R-:W-:-:S03]  /*0cd0*/  FMUL R9, R7, R0 ;  /* 0x0000000007097220 */ /* 0x000fc60000400000 */
[-C--:B------:R-:W-:Y:S01]  /*0ce0*/  FFMA R7, R7, R12.reuse, -R4 ;  /* 0x0000000c07077223 */ /* 0x080fe20000000804 */
[----:B------:R-:W-:-:S04]  /*0cf0*/  FFMA R9, R10, R12, R9 ;  /* 0x0000000c0a097223 */ /* 0x000fc80000000009 */
[----:B------:R-:W-:Y:S04]  /*0d00*/  STG.E desc[UR6][R2.64], R7 ;  /* 0x0000000702007986 */ /* 0x000fe8000c101906 */
[----:B------:R-:W-:Y:S01]  /*0d10*/  STG.E desc[UR6][R2.64+0x4], R9 ;  /* 0x0000040902007986 */ /* 0x000fe2000c101906 */
[----:B------:R-:W-:Y:S05]  /*0d20*/  EXIT ;  /* 0x000000000000794d */ /* 0x000fea0003800000 */
        .weak           $__internal_0_$__cuda_sm20_div_rn_f64_full
        .type           $__internal_0_$__cuda_sm20_div_rn_f64_full,@function
        .size           $__internal_0_$__cuda_sm20_div_rn_f64_full,(.L_x_74 - $__internal_0_$__cuda_sm20_div_rn_f64_full)
$__internal_0_$__cuda_sm20_div_rn_f64_full:
[C---:B------:R-:W-:Y:S01]  /*0d30*/  FSETP.GEU.AND P0, PT, |R9|.reuse, 1.469367938527859385e-39, PT ;  /* 0x001000000900780b */ /* 0x040fe20003f0e200 */
[----:B------:R-:W-:Y:S01]  /*0d40*/  IMAD.MOV.U32 R14, RZ, RZ, 0x1 ;  /* 0x00000001ff0e7424 */ /* 0x000fe200078e00ff */
[----:B------:R-:W-:Y:S01]  /*0d50*/  LOP3.LUT R2, R9, 0x800fffff, RZ, 0xc0, !PT ;  /* 0x800fffff09027812 */ /* 0x000fe200078ec0ff */
[----:B------:R-:W-:Y:S01]  /*0d60*/  IMAD.MOV.U32 R6, RZ, RZ, 0x1ca00000 ;  /* 0x1ca00000ff067424 */ /* 0x000fe200078e00ff */
[C---:B------:R-:W-:Y:S01]  /*0d70*/  FSETP.GEU.AND P2, PT, |R13|.reuse, 1.469367938527859385e-39, PT ;  /* 0x001000000d00780b */ /* 0x040fe20003f4e200 */
[----:B------:R-:W-:Y:S01]  /*0d80*/  BSSY.RECONVERGENT B1, `(.L_x_8) ;  /* 0x0000052000017945 */ /* 0x000fe20003800200 */
[----:B------:R-:W-:Y:S01]  /*0d90*/  LOP3.LUT R3, R2, 0x3ff00000, RZ, 0xfc, !PT ;  /* 0x3ff0000002037812 */ /* 0x000fe200078efcff */
[----:B------:R-:W-:Y:S01]  /*0da0*/  IMAD.MOV.U32 R2, RZ, RZ, R8 ;  /* 0x000000ffff027224 */ /* 0x000fe200078e0008 */
[----:B------:R-:W-:Y:S02]  /*0db0*/  LOP3.LUT R4, R13, 0x7ff00000, RZ, 0xc0, !PT ;  /* 0x7ff000000d047812 */ /* 0x000fe400078ec0ff */
[----:B------:R-:W-:-:S03]  /*0dc0*/  LOP3.LUT R11, R9, 0x7ff00000, RZ, 0xc0, !PT ;  /* 0x7ff00000090b7812 */ /* 0x000fc600078ec0ff */
[----:B------:R-:W-:Y:S01]  /*0dd0*/  @!P0 DMUL R2, R8, 8.98846567431157953865e+307 ;  /* 0x7fe0000008028828 */ /* 0x000fe20000000000 */
[C---:B------:R-:W-:Y:S01]  /*0de0*/  ISETP.GE.U32.AND P1, PT, R4.reuse, R11, PT ;  /* 0x0000000b0400720c */ /* 0x040fe20003f26070 */
[----:B------:R-:W-:Y:S02]  /*0df0*/  IMAD.MOV.U32 R22, RZ, RZ, R4 ;  /* 0x000000ffff167224 */ /* 0x000fe400078e0004 */
[----:B------:R-:W-:Y:S02]  /*0e00*/  @!P2 LOP3.LUT R19, R9, 0x7ff00000, RZ, 0xc0, !PT ;  /* 0x7ff000000913a812 */ /* 0x000fe400078ec0ff */
[----:B------:R-:W0:Y:S02]  /*0e10*/  MUFU.RCP64H R15, R3 ;  /* 0x00000003000f7308 */ /* 0x000e240000001800 */
[----:B------:R-:W-:Y:S02]  /*0e20*/  @!P2 ISETP.GE.U32.AND P3, PT, R4, R19, PT ;  /* 0x000000130400a20c */ /* 0x000fe40003f66070 */
[----:B------:R-:W-:-:S02]  /*0e30*/  @!P0 LOP3.LUT R11, R3, 0x7ff00000, RZ, 0xc0, !PT ;  /* 0x7ff00000030b8812 */ /* 0x000fc400078ec0ff */
[----:B------:R-:W-:-:S03]  /*0e40*/  @!P2 SEL R19, R6, 0x63400000, !P3 ;  /* 0x634000000613a807 */ /* 0x000fc60005800000 */
[----:B------:R-:W-:Y:S01]  /*0e50*/  VIADD R24, R11, 0xffffffff ;  /* 0xffffffff0b187836 */ /* 0x000fe20000000000 */
[----:B------:R-:W-:-:S04]  /*0e60*/  @!P2 LOP3.LUT R20, R19, 0x80000000, R13, 0xf8, !PT ;  /* 0x800000001314a812 */ /* 0x000fc800078ef80d */
[----:B------:R-:W-:Y:S01]  /*0e70*/  @!P2 LOP3.LUT R21, R20, 0x100000, RZ, 0xfc, !PT ;  /* 0x001000001415a812 */ /* 0x000fe200078efcff */
[----:B------:R-:W-:Y:S01]  /*0e80*/  @!P2 IMAD.MOV.U32 R20, RZ, RZ, RZ ;  /* 0x000000ffff14a224 */ /* 0x000fe200078e00ff */
[----:B0-----:R-:W-:-:S08]  /*0e90*/  DFMA R16, R14, -R2, 1 ;  /* 0x3ff000000e10742b */ /* 0x001fd00000000802 */
[----:B------:R-:W-:-:S08]  /*0ea0*/  DFMA R16, R16, R16, R16 ;  /* 0x000000101010722b */ /* 0x000fd00000000010 */
[----:B------:R-:W-:Y:S01]  /*0eb0*/  DFMA R16, R14, R16, R14 ;  /* 0x000000100e10722b */ /* 0x000fe2000000000e */
[----:B------:R-:W-:Y:S01]  /*0ec0*/  SEL R15, R6, 0x63400000, !P1 ;  /* 0x63400000060f7807 */ /* 0x000fe20004800000 */
[----:B------:R-:W-:-:S03]  /*0ed0*/  IMAD.MOV.U32 R14, RZ, RZ, R12 ;  /* 0x000000ffff0e7224 */ /* 0x000fc600078e000c */
[----:B------:R-:W-:-:S03]  /*0ee0*/  LOP3.LUT R15, R15, 0x800fffff, R13, 0xf8, !PT ;  /* 0x800fffff0f0f7812 */ /* 0x000fc600078ef80d */
[----:B------:R-:W-:-:S03]  /*0ef0*/  DFMA R18, R16, -R2, 1 ;  /* 0x3ff000001012742b */ /* 0x000fc60000000802 */
[----:B------:R-:W-:-:S05]  /*0f00*/  @!P2 DFMA R14, R14, 2, -R20 ;  /* 0x400000000e0ea82b */ /* 0x000fca0000000814 */
[----:B------:R-:W-:-:S05]  /*0f10*/  DFMA R16, R16, R18, R16 ;  /* 0x000000121010722b */ /* 0x000fca0000000010 */
[----:B------:R-:W-:-:S03]  /*0f20*/  @!P2 LOP3.LUT R22, R15, 0x7ff00000, RZ, 0xc0, !PT ;  /* 0x7ff000000f16a812 */ /* 0x000fc600078ec0ff */
[----:B------:R-:W-:Y:S02]  /*0f30*/  DMUL R18, R16, R14 ;  /* 0x0000000e10127228 */ /* 0x000fe40000000000 */
[----:B------:R-:W-:-:S05]  /*0f40*/  VIADD R23, R22, 0xffffffff ;  /* 0xffffffff16177836 */ /* 0x000fca0000000000 */
[----:B------:R-:W-:Y:S01]  /*0f50*/  ISETP.GT.U32.AND P0, PT, R23, 0x7feffffe, PT ;  /* 0x7feffffe1700780c */ /* 0x000fe20003f04070 */
[----:B------:R-:W-:-:S03]  /*0f60*/  DFMA R20, R18, -R2, R14 ;  /* 0x800000021214722b */ /* 0x000fc6000000000e */
[----:B------:R-:W-:-:S05]  /*0f70*/  ISETP.GT.U32.OR P0, PT, R24, 0x7feffffe, P0 ;  /* 0x7feffffe1800780c */ /* 0x000fca0000704470 */
[----:B------:R-:W-:-:S08]  /*0f80*/  DFMA R16, R16, R20, R18 ;  /* 0x000000141010722b */ /* 0x000fd00000000012 */
[----:B------:R-:W-:Y:S05]  /*0f90*/  @P0 BRA `(.L_x_9) ;  /* 0x00000000006c0947 */ /* 0x000fea0003800000 */
[----:B------:R-:W-:Y:S01]  /*0fa0*/  LOP3.LUT R13, R9, 0x7ff00000, RZ, 0xc0, !PT ;  /* 0x7ff00000090d7812 */ /* 0x000fe200078ec0ff */
[----:B------:R-:W-:-:S03]  /*0fb0*/  IMAD.MOV.U32 R12, RZ, RZ, RZ ;  /* 0x000000ffff0c7224 */ /* 0x000fc600078e00ff */
[CC--:B------:R-:W-:Y:S02]  /*0fc0*/  VIADDMNMX R11, R4.reuse, -R13.reuse, 0xb9600000, !PT ;  /* 0xb9600000040b7446 */ /* 0x0c0fe4000780090d */
[----:B------:R-:W-:Y:S02]  /*0fd0*/  ISETP.GE.U32.AND P0, PT, R4, R13, PT ;  /* 0x0000000d0400720c */ /* 0x000fe40003f06070 */
[----:B------:R-:W-:Y:S02]  /*0fe0*/  VIMNMX R11, PT, PT, R11, 0x46a00000, PT ;  /* 0x46a000000b0b7848 */ /* 0x000fe40003fe0100 */
[----:B------:R-:W-:-:S05]  /*0ff0*/  SEL R6, R6, 0x63400000, !P0 ;  /* 0x6340000006067807 */ /* 0x000fca0004000000 */
[----:B------:R-:W-:-:S04]  /*1000*/  IMAD.IADD R11, R11, 0x1, -R6 ;  /* 0x000000010b0b7824 */ /* 0x000fc800078e0a06 */
[----:B------:R-:W-:-:S06]  /*1010*/  VIADD R13, R11, 0x7fe00000 ;  /* 0x7fe000000b0d7836 */ /* 0x000fcc0000000000 */
[----:B------:R-:W-:-:S10]  /*1020*/  DMUL R18, R16, R12 ;  /* 0x0000000c10127228 */ /* 0x000fd40000000000 */
[----:B------:R-:W-:-:S13]  /*1030*/  FSETP.GTU.AND P0, PT, |R19|, 1.469367938527859385e-39, PT ;  /* 0x001000001300780b */ /* 0x000fda0003f0c200 */
[----:B------:R-:W-:Y:S05]  /*1040*/  @P0 BRA `(.L_x_10) ;  /* 0x0000000000940947 */ /* 0x000fea0003800000 */
[----:B------:R-:W-:Y:S01]  /*1050*/  DFMA R2, R16, -R2, R14 ;  /* 0x800000021002722b */ /* 0x000fe2000000000e */
[----:B------:R-:W-:-:S09]  /*1060*/  IMAD.MOV.U32 R12, RZ, RZ, RZ ;  /* 0x000000ffff0c7224 */ /* 0x000fd200078e00ff */
[C---:B------:R-:W-:Y:S02]  /*1070*/  FSETP.NEU.AND P0, PT, R3.reuse, RZ, PT ;  /* 0x000000ff0300720b */ /* 0x040fe40003f0d000 */
[----:B------:R-:W-:-:S04]  /*1080*/  LOP3.LUT R9, R3, 0x80000000, R9, 0x48, !PT ;  /* 0x8000000003097812 */ /* 0x000fc800078e4809 */
[----:B------:R-:W-:-:S07]  /*1090*/  LOP3.LUT R13, R9, R13, RZ, 0xfc, !PT ;  /* 0x0000000d090d7212 */ /* 0x000fce00078efcff */
[----:B------:R-:W-:Y:S05]  /*10a0*/  @!P0 BRA `(.L_x_10) ;  /* 0x00000000007c8947 */ /* 0x000fea0003800000 */
[----:B------:R-:W-:Y:S01]  /*10b0*/  IMAD.MOV R3, RZ, RZ, -R11 ;  /* 0x000000ffff037224 */ /* 0x000fe200078e0a0b */
[----:B------:R-:W-:Y:S01]  /*10c0*/  DMUL.RP R12, R16, R12 ;  /* 0x0000000c100c7228 */ /* 0x000fe20000008000 */
[----:B------:R-:W-:Y:S01]  /*10d0*/  IMAD.MOV.U32 R2, RZ, RZ, RZ ;  /* 0x000000ffff027224 */ /* 0x000fe200078e00ff */
[----:B------:R-:W-:-:S05]  /*10e0*/  IADD3 R11, PT, PT, -R11, -0x43300000, RZ ;  /* 0xbcd000000b0b7810 */ /* 0x000fca0007ffe1ff */
[----:B------:R-:W-:-:S03]  /*10f0*/  DFMA R2, R18, -R2, R16 ;  /* 0x800000021202722b */ /* 0x000fc60000000010 */
[----:B------:R-:W-:-:S07]  /*1100*/  LOP3.LUT R9, R13, R9, RZ, 0x3c, !PT ;  /* 0x000000090d097212 */ /* 0x000fce00078e3cff */
[----:B------:R-:W-:-:S04]  /*1110*/  FSETP.NEU.AND P0, PT, |R3|, R11, PT ;  /* 0x0000000b0300720b */ /* 0x000fc80003f0d200 */
[----:B------:R-:W-:Y:S02]  /*1120*/  FSEL R18, R12, R18, !P0 ;  /* 0x000000120c127208 */ /* 0x000fe40004000000 */
[----:B------:R-:W-:Y:S01]  /*1130*/  FSEL R19, R9, R19, !P0 ;  /* 0x0000001309137208 */ /* 0x000fe20004000000 */
[----:B------:R-:W-:Y:S06]  /*1140*/  BRA `(.L_x_10) ;  /* 0x0000000000547947 */ /* 0x000fec0003800000 */
.L_x_9:
[----:B------:R-:W-:-:S14]  /*1150*/  DSETP.NAN.AND P0, PT, R12, R12, PT ;  /* 0x0000000c0c00722a */ /* 0x000fdc0003f08000 */
[----:B------:R-:W-:Y:S05]  /*1160*/  @P0 BRA `(.L_x_11) ;  /* 0x0000000000440947 */ /* 0x000fea0003800000 */
[----:B------:R-:W-:-:S14]  /*1170*/  DSETP.NAN.AND P0, PT, R8, R8, PT ;  /* 0x000000080800722a */ /* 0x000fdc0003f08000 */
[----:B------:R-:W-:Y:S05]  /*1180*/  @P0 BRA `(.L_x_12) ;  /* 0x0000000000300947 */ /* 0x000fea0003800000 */
[----:B------:R-:W-:Y:S01]  /*1190*/  ISETP.NE.AND P0, PT, R22, R11, PT ;  /* 0x0000000b1600720c */ /* 0x000fe20003f05270 */
[----:B------:R-:W-:Y:S02]  /*11a0*/  IMAD.MOV.U32 R18, RZ, RZ, 0x0 ;  /* 0x00000000ff127424 */ /* 0x000fe400078e00ff */
[----:B------:R-:W-:-:S10]  /*11b0*/  IMAD.MOV.U32 R19, RZ, RZ, -0x80000 ;  /* 0xfff80000ff137424 */ /* 0x000fd400078e00ff */
[----:B------:R-:W-:Y:S05]  /*11c0*/  @!P0 BRA `(.L_x_10) ;  /* 0x0000000000348947 */ /* 0x000fea0003800000 */
[----:B------:R-:W-:Y:S02]  /*11d0*/  ISETP.NE.AND P0, PT, R22, 0x7ff00000, PT ;  /* 0x7ff000001600780c */ /* 0x000fe40003f05270 */
[----:B------:R-:W-:Y:S02]  /*11e0*/  LOP3.LUT R19, R13, 0x80000000, R9, 0x48, !PT ;  /* 0x800000000d137812 */ /* 0x000fe400078e4809 */
[----:B------:R-:W-:-:S13]  /*11f0*/  ISETP.EQ.OR P0, PT, R11, RZ, !P0 ;  /* 0x000000ff0b00720c */ /* 0x000fda0004702670 */
[----:B------:R-:W-:Y:S01]  /*1200*/  @P0 LOP3.LUT R2, R19, 0x7ff00000, RZ, 0xfc, !PT ;  /* 0x7ff0000013020812 */ /* 0x000fe200078efcff */
[----:B------:R-:W-:Y:S02]  /*1210*/  @!P0 IMAD.MOV.U32 R18, RZ, RZ, RZ ;  /* 0x000000ffff128224 */ /* 0x000fe400078e00ff */
[----:B------:R-:W-:Y:S02]  /*1220*/  @P0 IMAD.MOV.U32 R18, RZ, RZ, RZ ;  /* 0x000000ffff120224 */ /* 0x000fe400078e00ff */
[----:B------:R-:W-:Y:S01]  /*1230*/  @P0 IMAD.MOV.U32 R19, RZ, RZ, R2 ;  /* 0x000000ffff130224 */ /* 0x000fe200078e0002 */
[----:B------:R-:W-:Y:S06]  /*1240*/  BRA `(.L_x_10) ;  /* 0x0000000000147947 */ /* 0x000fec0003800000 */
.L_x_12:
[----:B------:R-:W-:Y:S01]  /*1250*/  LOP3.LUT R19, R9, 0x80000, RZ, 0xfc, !PT ;  /* 0x0008000009137812 */ /* 0x000fe200078efcff */
[----:B------:R-:W-:Y:S01]  /*1260*/  IMAD.MOV.U32 R18, RZ, RZ, R8 ;  /* 0x000000ffff127224 */ /* 0x000fe200078e0008 */
[----:B------:R-:W-:Y:S06]  /*1270*/  BRA `(.L_x_10) ;  /* 0x0000000000087947 */ /* 0x000fec0003800000 */
.L_x_11:
[----:B------:R-:W-:Y:S01]  /*1280*/  LOP3.LUT R19, R13, 0x80000, RZ, 0xfc, !PT ;  /* 0x000800000d137812 */ /* 0x000fe200078efcff */
[----:B------:R-:W-:-:S07]  /*1290*/  IMAD.MOV.U32 R18, RZ, RZ, R12 ;  /* 0x000000ffff127224 */ /* 0x000fce00078e000c */
.L_x_10:
[----:B------:R-:W-:Y:S05]  /*12a0*/  BSYNC.RECONVERGENT B1 ;  /* 0x0000000000017941 */ /* 0x000fea0003800200 */
.L_x_8:
[----:B------:R-:W-:Y:S02]  /*12b0*/  IMAD.MOV.U32 R2, RZ, RZ, R0 ;  /* 0x000000ffff027224 */ /* 0x000fe400078e0000 */
[----:B------:R-:W-:-:S04]  /*12c0*/  IMAD.MOV.U32 R3, RZ, RZ, 0x0 ;  /* 0x00000000ff037424 */ /* 0x000fc800078e00ff */
[----:B------:R-:W-:Y:S05]  /*12d0*/  RET.REL.NODEC R2 `(_Z21kernel_final_multiplyPKfPfi) ;  /* 0xffffffec02487950 */ /* 0x000fea0003c3ffff */
.L_x_13:
[----:B------:R-:W-:-:S00]  /*12e0*/  BRA `(.L_x_13) ;  /* 0xfffffffc00fc7947 */ /* 0x000fc0000383ffff */
[----:B------:R-:W-:-:S00]  /*12f0*/  NOP ;  /* 0x0000000000007918 */ /* 0x000fc00000000000 */
        /* <DEDUP_REMOVED lines=8> */
.L_x_74:


//--------------------- .text._Z23kernel_complex_multiplyPKfS0_Pfi --------------------------
	.section	.text._Z23kernel_complex_multiplyPKfS0_Pfi,"ax",@progbits
	.align	128
        .global         _Z23kernel_complex_multiplyPKfS0_Pfi
        .type           _Z23kernel_complex_multiplyPKfS0_Pfi,@function
        .size           _Z23kernel_complex_multiplyPKfS0_Pfi,(.L_x_79 - _Z23kernel_complex_multiplyPKfS0_Pfi)
        .other          _Z23kernel_complex_multiplyPKfS0_Pfi,@"STO_CUDA_ENTRY STV_DEFAULT"
_Z23kernel_complex_multiplyPKfS0_Pfi:
.text._Z23kernel_complex_multiplyPKfS0_Pfi:
[----:B------:R-:W-:Y:S01]  /*0000*/  LDC R1, c[0x0][0x37c] ;  /* 0x0000df00ff017b82 */ /* 0x000fe20000000800 */
[----:B------:R-:W0:Y:S07]  /*0010*/  S2R R3, SR_TID.X ;  /* 0x0000000000037919 */ /* 0x000e2e0000002100 */
[----:B------:R-:W0:Y:S01]  /*0020*/  S2UR UR4, SR_CTAID.X ;  /* 0x00000000000479c3 */ /* 0x000e220000002500 */
[----:B------:R-:W1:Y:S07]  /*0030*/  LDCU UR5, c[0x0][0x398] ;  /* 0x00007300ff0577ac */ /* 0x000e6e0008000800 */
[----:B------:R-:W0:Y:S02]  /*0040*/  LDC R0, c[0x0][0x360] ;  /* 0x0000d800ff007b82 */ /* 0x000e240000000800 */
[----:B0-----:R-:W-:-:S05]  /*0050*/  IMAD R0, R0, UR4, R3 ;  /* 0x0000000400007c24 */ /* 0x001fca000f8e0203 */
[----:B-1----:R-:W-:-:S13]  /*0060*/  ISETP.GE.AND P0, PT, R0, UR5, PT ;  /* 0x0000000500007c0c */ /* 0x002fda000bf06270 */
[----:B------:R-:W-:Y:S05]  /*0070*/  @P0 EXIT ;  /* 0x000000000000094d */ /* 0x000fea0003800000 */
[----:B------:R-:W0:Y:S01]  /*0080*/  LDC.64 R2, c[0x0][0x380] ;  /* 0x0000e000ff027b82 */ /* 0x000e220000000a00 */
[----:B------:R-:W1:Y:S01]  /*0090*/  LDCU.64 UR4, c[0x0][0x358] ;  /* 0x00006b00ff0477ac */ /* 0x000e620008000a00 */
[----:B------:R-:W-:-:S06]  /*00a0*/  SHF.L.U32 R9, R0, 0x1, RZ ;  /* 0x0000000100097819 */ /* 0x000fcc00000006ff */
[----:B------:R-:W2:Y:S08]  /*00b0*/  LDC.64 R4, c[0x0][0x388] ;  /* 0x0000e200ff047b82 */ /* 0x000eb00000000a00 */
[----:B------:R-:W3:Y:S01]  /*00c0*/  LDC.64 R6, c[0x0][0x390] ;  /* 0x0000e400ff067b82 */ /* 0x000ee20000000a00 */
[----:B0-----:R-:W-:-:S05]  /*00d0*/  IMAD.WIDE R2, R9, 0x4, R2 ;  /* 0x0000000409027825 */ /* 0x001fca00078e0202 */
[----:B-1----:R-:W4:Y:S01]  /*00e0*/  LDG.E R8, desc[UR4][R2.64+0x4] ;  /* 0x0000040402087981 */ /* 0x002f22000c1e1900 */
[----:B--2---:R-:W-:-:S03]  /*00f0*/  IMAD.WIDE R4, R9, 0x4, R4 ;  /* 0x0000000409047825 */ /* 0x004fc600078e0204 */
[----:B------:R-:W2:Y:S04]  /*0100*/  LDG.E R0, desc[UR4][R2.64] ;  /* 0x0000000402007981 */ /* 0x000ea8000c1e1900 */
[----:B------:R-:W4:Y:S04]  /*0110*/  LDG.E R13, desc[UR4][R4.64+0x4] ;  /* 0x00000404040d7981 */ /* 0x000f28000c1e1900 */
[----:B------:R-:W5:Y:S01]  /*0120*/  LDG.E R11, desc[UR4][R4.64] ;  /* 0x00000004040b7981 */ /* 0x000f62000c1e1900 */
[----:B---3--:R-:W-:-:S04]  /*0130*/  IMAD.WIDE R6, R9, 0x4, R6 ;  /* 0x0000000409067825 */ /* 0x008fc800078e0206 */
[-C--:B----4-:R-:W-:Y:S01]  /*0140*/  FMUL R15, R8, R13.reuse ;  /* 0x0000000d080f7220 */ /* 0x090fe20000400000 */
[----:B--2---:R-:W-:-:S03]  /*0150*/  FMUL R13, R0, R13 ;  /* 0x0000000d000d7220 */ /* 0x004fc60000400000 */
[-C--:B-----5:R-:W-:Y:S01]  /*0160*/  FFMA R15, R0, R11.reuse, -R15 ;  /* 0x0000000b000f7223 */ /* 0x0a0fe2000000080f */
[----:B------:R-:W-:-:S04]  /*0170*/  FFMA R13, R8, R11, R13 ;  /* 0x0000000b080d7223 */ /* 0x000fc8000000000d */
[----:B------:R-:W-:Y:S04]  /*0180*/  STG.E desc[UR4][R6.64], R15 ;  /* 0x0000000f06007986 */ /* 0x000fe8000c101904 */
[----:B------:R-:W-:Y:S01]  /*0190*/  STG.E desc[UR4][R6.64+0x4], R13 ;  /* 0x0000040d06007986 */ /* 0x000fe2000c101904 */
[----:B------:R-:W-:Y:S05]  /*01a0*/  EXIT ;  /* 0x000000000000794d */ /* 0x000fea0003800000 */
.L_x_14:
        /* <DEDUP_REMOVED lines=13> */
.L_x_79:


//--------------------- .text._Z18kernel_bluestein_dPfii --------------------------
	.section	.text._Z18kernel_bluestein_dPfii,"ax",@progbits
	.align	128
        .global         _Z18kernel_bluestein_dPfii
        .type           _Z18kernel_bluestein_dPfii,@function
        .size           _Z18kernel_bluestein_dPfii,(.L_x_75 - _Z18kernel_bluestein_dPfii)
        .other          _Z18kernel_bluestein_dPfii,@"STO_CUDA_ENTRY STV_DEFAULT"
_Z18kernel_bluestein_dPfii:
.text._Z18kernel_bluestein_dPfii:
        /* <DEDUP_REMOVED lines=9> */
[----:B------:R-:W-:Y:S01]  /*0090*/  ISETP.NE.AND P0, PT, R5, RZ, PT ;  /* 0x000000ff0500720c */ /* 0x000fe20003f05270 */
[----:B------:R-:W0:-:S12]  /*00a0*/  LDCU.64 UR6, c[0x0][0x358] ;  /* 0x00006b00ff0677ac */ /* 0x000e180008000a00 */
[----:B------:R-:W0:Y:S01]  /*00b0*/  @!P0 LDC.64 R2, c[0x0][0x380] ;  /* 0x0000e000ff028b82 */ /* 0x000e220000000a00 */
[----:B------:R-:W-:-:S05]  /*00c0*/  @!P0 IMAD.MOV.U32 R7, RZ, RZ, 0x3f800000 ;  /* 0x3f800000ff078424 */ /* 0x000fca00078e00ff */
[----:B0-----:R0:W-:Y:S04]  /*00d0*/  @!P0 STG.E desc[UR6][R2.64], R7 ;  /* 0x0000000702008986 */ /* 0x0011e8000c101906 */
[----:B------:R0:W-:Y:S01]  /*00e0*/  @!P0 STG.E desc[UR6][R2.64+0x4], RZ ;  /* 0x000004ff02008986 */ /* 0x0001e2000c101906 */
[----:B------:R-:W-:Y:S05]  /*00f0*/  @!P0 EXIT ;  /* 0x000000000000894d */ /* 0x000fea0003800000 */
[----:B------:R-:W1:Y:S02]  /*0100*/  LDCU UR11, c[0x0][0x38c] ;  /* 0x00007180ff0b77ac */ /* 0x000e640008000800 */
[----:B-1----:R-:W-:-:S13]  /*0110*/  ISETP.GE.AND P0, PT, R5, UR11, PT ;  /* 0x0000000b05007c0c */ /* 0x002fda000bf06270 */
[----:B------:R-:W-:Y:S05]  /*0120*/  @P0 BRA `(.L_x_15) ;  /* 0x0000000c00040947 */ /* 0x000fea0003800000 */
[----:B0-----:R-:W0:Y:S01]  /*0130*/  I2F.F64 R6, UR11 ;  /* 0x0000000b00067d12 */ /* 0x001e220008201c00 */
[----:B------:R-:W-:Y:S01]  /*0140*/  IMAD.MOV.U32 R8, RZ, RZ, 0x1 ;  /* 0x00000001ff087424 */ /* 0x000fe200078e00ff */
[----:B------:R-:W-:Y:S01]  /*0150*/  UMOV UR4, 0x54442d18 ;  /* 0x54442d1800047882 */ /* 0x000fe20000000000 */
[----:B------:R-:W-:Y:S01]  /*0160*/  UMOV UR5, 0x400921fb ;  /* 0x400921fb00057882 */ /* 0x000fe20000000000 */
[----:B------:R-:W-:Y:S04]  /*0170*/  BSSY.RECONVERGENT B0, `(.L_x_16) ;  /* 0x0000015000007945 */ /* 0x000fe80003800200 */
[----:B------:R-:W1:Y:S08]  /*0180*/  I2F.F64 R2, R5 ;  /* 0x0000000500027312 */ /* 0x000e700000201c00 */
[----:B0-----:R-:W0:Y:S02]  /*0190*/  MUFU.RCP64H R9, R7 ;  /* 0x0000000700097308 */ /* 0x001e240000001800 */
[----:B0-----:R-:W-:-:S08]  /*01a0*/  DFMA R10, -R6, R8, 1 ;  /* 0x3ff00000060a742b */ /* 0x001fd00000000108 */
[----:B------:R-:W-:-:S08]  /*01b0*/  DFMA R10, R10, R10, R10 ;  /* 0x0000000a0a0a722b */ /* 0x000fd0000000000a */
[----:B------:R-:W-:Y:S02]  /*01c0*/  DFMA R10, R8, R10, R8 ;  /* 0x0000000a080a722b */ /* 0x000fe40000000008 */
[----:B-1----:R-:W-:-:S06]  /*01d0*/  DMUL R8, R2, UR4 ;  /* 0x0000000402087c28 */ /* 0x002fcc0008000000 */
[----:B------:R-:W-:Y:S02]  /*01e0*/  DFMA R12, -R6, R10, 1 ;  /* 0x3ff00000060c742b */ /* 0x000fe4000000010a */
[----:B------:R-:W-:-:S06]  /*01f0*/  DMUL R8, R2, R8 ;  /* 0x0000000802087228 */ /* 0x000fcc0000000000 */
[----:B------:R-:W-:-:S04]  /*0200*/  DFMA R12, R10, R12, R10 ;  /* 0x0000000c0a0c722b */ /* 0x000fc8000000000a */
[----:B------:R-:W-:-:S04]  /*0210*/  FSETP.GEU.AND P1, PT, |R9|, 6.5827683646048100446e-37, PT ;  /* 0x036000000900780b */ /* 0x000fc80003f2e200 */
[----:B------:R-:W-:-:S08]  /*0220*/  DMUL R2, R8, R12 ;  /* 0x0000000c08027228 */ /* 0x000fd00000000000 */
[----:B------:R-:W-:-:S08]  /*0230*/  DFMA R10, -R6, R2, R8 ;  /* 0x00000002060a722b */ /* 0x000fd00000000108 */
[----:B------:R-:W-:-:S10]  /*0240*/  DFMA R2, R12, R10, R2 ;  /* 0x0000000a0c02722b */ /* 0x000fd40000000002 */
[----:B------:R-:W-:-:S05]  /*0250*/  FFMA R0, RZ, R7, R3 ;  /* 0x00000007ff007223 */ /* 0x000fca0000000003 */
[----:B------:R-:W-:-:S13]  /*0260*/  FSETP.GT.AND P0, PT, |R0|, 1.469367938527859385e-39, PT ;  /* 0x001000000000780b */ /* 0x000fda0003f04200 */
[----:B------:R-:W-:Y:S05]  /*0270*/  @P0 BRA P1, `(.L_x_17) ;  /* 0x0000000000100947 */ /* 0x000fea0000800000 */
[----:B------:R-:W-:-:S07]  /*0280*/  MOV R0, 0x2a0 ;  /* 0x000002a000007802 */ /* 0x000fce0000000f00 */
[----:B------:R-:W-:Y:S05]  /*0290*/  CALL.REL.NOINC `($__internal_1_$__cuda_sm20_div_rn_f64_full) ;  /* 0x0000001400d47944 */ /* 0x000fea0003c00000 */
[----:B------:R-:W-:Y:S02]  /*02a0*/  IMAD.MOV.U32 R2, RZ, RZ, R12 ;  /* 0x000000ffff027224 */ /* 0x000fe400078e000c */
[----:B------:R-:W-:-:S07]  /*02b0*/  IMAD.MOV.U32 R3, RZ, RZ, R13 ;  /* 0x000000ffff037224 */ /* 0x000fce00078e000d */
.L_x_17:
[----:B------:R-:W-:Y:S05]  /*02c0*/  BSYNC.RECONVERGENT B0 ;  /* 0x0000000000007941 */ /* 0x000fea0003800200 */
.L_x_16:
        /* <DEDUP_REMOVED lines=23> */
.L_x_20:
        /* <DEDUP_REMOVED lines=44> */
.L_x_19:
[----:B------:R-:W-:Y:S05]  /*0700*/  BSYNC.RECONVERGENT B0 ;  /* 0x0000000000007941 */ /* 0x000fea0003800200 */
.L_x_18:
[----:B------:R-:W-:Y:S01]  /*0710*/  LOP3.LUT R6, R0, 0x1, RZ, 0xc0, !PT ;  /* 0x0000000100067812 */ /* 0x000fe200078ec0ff */
[----:B------:R-:W-:Y:S02]  /*0720*/  IMAD.MOV.U32 R14, RZ, RZ, 0x37cbac00 ;  /* 0x37cbac00ff0e7424 */ /* 0x000fe400078e00ff */
[----:B------:R-:W-:Y:S01]  /*0730*/  FMUL R3, R4, R4 ;  /* 0x0000000404037220 */ /* 0x000fe20000400000 */
[----:B------:R-:W0:Y:S01]  /*0740*/  LDC.64 R10, c[0x0][0x380] ;  /* 0x0000e000ff0a7b82 */ /* 0x000e220000000a00 */
[----:B------:R-:W-:Y:S01]  /*0750*/  ISETP.NE.U32.AND P0, PT, R6, 0x1, PT ;  /* 0x000000010600780c */ /* 0x000fe20003f05070 */
[----:B------:R-:W-:Y:S02]  /*0760*/  IMAD.MOV.U32 R6, RZ, RZ, 0x3c0885e4 ;  /* 0x3c0885e4ff067424 */ /* 0x000fe400078e00ff */
[----:B------:R-:W-:Y:S01]  /*0770*/  FFMA R2, R3, R14, -0.0013887860113754868507 ;  /* 0xbab607ed03027423 */ /* 0x000fe2000000000e */
[----:B------:R-:W-:Y:S01]  /*0780*/  VIADD R8, R0, 0x1 ;  /* 0x0000000100087836 */ /* 0x000fe20000000000 */
[----:B------:R-:W-:Y:S01]  /*0790*/  BSSY.RECONVERGENT B0, `(.L_x_21) ;  /* 0x0000048000007945 */ /* 0x000fe20003800200 */
[----:B------:R-:W-:Y:S01]  /*07a0*/  IMAD.MOV.U32 R9, RZ, RZ, 0x3e2aaaa8 ;  /* 0x3e2aaaa8ff097424 */ /* 0x000fe200078e00ff */
[----:B------:R-:W-:Y:S01]  /*07b0*/  FSEL R0, R6, 0.041666727513074874878, !P0 ;  /* 0x3d2aaabb06007808 */ /* 0x000fe20004000000 */
[----:B------:R-:W-:Y:S01]  /*07c0*/  IMAD.SHL.U32 R5, R5, 0x2, RZ ;  /* 0x0000000205057824 */ /* 0x000fe200078e00ff */
[----:B------:R-:W-:-:S02]  /*07d0*/  FSEL R2, R2, -0.00019574658654164522886, P0 ;  /* 0xb94d415302027808 */ /* 0x000fc40000000000 */
[----:B------:R-:W-:Y:S02]  /*07e0*/  FSEL R9, -R9, -0.4999999701976776123, !P0 ;  /* 0xbeffffff09097808 */ /* 0x000fe40004000100 */
[----:B------:R-:W-:Y:S01]  /*07f0*/  LOP3.LUT P1, RZ, R8, 0x2, RZ, 0xc0, !PT ;  /* 0x0000000208ff7812 */ /* 0x000fe2000782c0ff */
[----:B------:R-:W-:Y:S01]  /*0800*/  FFMA R2, R3, R2, R0 ;  /* 0x0000000203027223 */ /* 0x000fe20000000000 */
[----:B------:R-:W-:Y:S02]  /*0810*/  FSEL R0, R4, 1, !P0 ;  /* 0x3f80000004007808 */ /* 0x000fe40004000000 */
[----:B------:R-:W-:Y:S01]  /*0820*/  FSETP.GE.AND P0, PT, |R7|, 105615, PT ;  /* 0x47ce47800700780b */ /* 0x000fe20003f06200 */
[C---:B------:R-:W-:Y:S02]  /*0830*/  FFMA R2, R3.reuse, R2, R9 ;  /* 0x0000000203027223 */ /* 0x040fe40000000009 */
[----:B------:R-:W-:-:S04]  /*0840*/  FFMA R3, R3, R0, RZ ;  /* 0x0000000003037223 */ /* 0x000fc800000000ff */
[----:B------:R-:W-:Y:S01]  /*0850*/  FFMA R3, R3, R2, R0 ;  /* 0x0000000203037223 */ /* 0x000fe20000000000 */
[----:B0-----:R-:W-:-:S04]  /*0860*/  IMAD.WIDE R10, R5, 0x4, R10 ;  /* 0x00000004050a7825 */ /* 0x001fc800078e020a */
[----:B------:R-:W-:-:S05]  /*0870*/  @P1 FADD R3, RZ, -R3 ;  /* 0x80000003ff031221 */ /* 0x000fca0000000000 */
[----:B------:R0:W-:Y:S01]  /*0880*/  STG.E desc[UR6][R10.64], R3 ;  /* 0x000000030a007986 */ /* 0x0001e2000c101906 */
[----:B------:R-:W-:Y:S05]  /*0890*/  @!P0 BRA `(.L_x_22) ;  /* 0x0000000000dc8947 */ /* 0x000fea0003800000 */
[----:B------:R-:W-:-:S13]  /*08a0*/  FSETP.NEU.AND P0, PT, |R7|, +INF , PT ;  /* 0x7f8000000700780b */ /* 0x000fda0003f0d200 */
[----:B------:R-:W-:Y:S01]  /*08b0*/  @!P0 FMUL R12, RZ, R7 ;  /* 0x00000007ff0c8220 */ /* 0x000fe20000400000 */
[----:B------:R-:W-:Y:S01]  /*08c0*/  @!P0 IMAD.MOV.U32 R13, RZ, RZ, RZ ;  /* 0x000000ffff0d8224 */ /* 0x000fe200078e00ff */
[----:B------:R-:W-:Y:S06]  /*08d0*/  @!P0 BRA `(.L_x_22) ;  /* 0x0000000000cc8947 */ /* 0x000fec0003800000 */
[----:B------:R-:W-:Y:S01]  /*08e0*/  IMAD.SHL.U32 R2, R7, 0x100, RZ ;  /* 0x0000010007027824 */ /* 0x000fe200078e00ff */
[----:B------:R-:W1:Y:S01]  /*08f0*/  LDCU.64 UR8, c[0x4][URZ] ;  /* 0x01000000ff0877ac */ /* 0x000e620008000a00 */
[----:B------:R-:W-:Y:S02]  /*0900*/  IMAD.MOV.U32 R6, RZ, RZ, RZ ;  /* 0x000000ffff067224 */ /* 0x000fe400078e00ff */
[----:B------:R-:W-:Y:S01]  /*0910*/  IMAD.MOV.U32 R0, RZ, RZ, R1 ;  /* 0x000000ffff007224 */ /* 0x000fe200078e0001 */
[----:B------:R-:W-:Y:S01]  /*0920*/  LOP3.LUT R13, R2, 0x80000000, RZ, 0xfc, !PT ;  /* 0x80000000020d7812 */ /* 0x000fe200078efcff */
[----:B------:R-:W-:Y:S01]  /*0930*/  UMOV UR5, URZ ;  /* 0x000000ff00057c82 */ /* 0x000fe20008000000 */
[----:B------:R-:W-:-:S05]  /*0940*/  UMOV UR4, URZ ;  /* 0x000000ff00047c82 */ /* 0x000fca0008000000 */
.L_x_23:
[----:B-1----:R-:W-:Y:S02]  /*0950*/  IMAD.U32 R4, RZ, RZ, UR8 ;  /* 0x00000008ff047e24 */ /* 0x002fe4000f8e00ff */
[----:B------:R-:W-:-:S05]  /*0960*/  IMAD.U32 R5, RZ, RZ, UR9 ;  /* 0x00000009ff057e24 */ /* 0x000fca000f8e00ff */
[----:B------:R-:W0:Y:S01]  /*0970*/  LDG.E.CONSTANT R2, desc[UR6][R4.64] ;  /* 0x0000000604027981 */ /* 0x000e22000c1e9900 */
[----:B------:R-:W-:Y:S02]  /*0980*/  UIADD3 UR8, UP0, UPT, UR8, 0x4, URZ ;  /* 0x0000000408087890 */ /* 0x000fe4000ff1e0ff */
[----:B------:R-:W-:Y:S02]  /*0990*/  UIADD3 UR4, UPT, UPT, UR4, 0x1, URZ ;  /* 0x0000000104047890 */ /* 0x000fe4000fffe0ff */
[----:B------:R-:W-:Y:S02]  /*09a0*/  UIADD3.X UR9, UPT, UPT, URZ, UR9, URZ, UP0, !UPT ;  /* 0x00000009ff097290 */ /* 0x000fe400087fe4ff */
[----:B------:R-:W-:Y:S01]  /*09b0*/  UISETP.NE.AND UP0, UPT, UR4, 0x6, UPT ;  /* 0x000000060400788c */ /* 0x000fe2000bf05270 */
[----:B0-----:R-:W-:-:S03]  /*09c0*/  IMAD.WIDE.U32 R2, R2, R13, RZ ;  /* 0x0000000d02027225 */ /* 0x001fc600078e00ff */
        /* <DEDUP_REMOVED lines=20> */
[----:B---3--:R-:W-:Y:S02]  /*0b10*/  @P0 SHF.L.W.U32.HI R3, R2, R4, R3 ;  /* 0x0000000402030219 */ /* 0x008fe40000010e03 */
[--C-:B------:R-:W-:Y:S02]  /*0b20*/  SHF.R.U32.HI R13, RZ, 0x1e, R0.reuse ;  /* 0x0000001eff0d7819 */ /* 0x100fe40000011600 */
[C---:B------:R-:W-:Y:S01]  /*0b30*/  SHF.L.W.U32.HI R2, R3.reuse, 0x2, R0 ;  /* 0x0000000203027819 */ /* 0x040fe20000010e00 */
[----:B------:R-:W-:-:S03]  /*0b40*/  IMAD.SHL.U32 R3, R3, 0x4, RZ ;  /* 0x0000000403037824 */ /* 0x000fc600078e00ff */
[----:B------:R-:W-:Y:S02]  /*0b50*/  SHF.R.S32.HI R4, RZ, 0x1f, R2 ;  /* 0x0000001fff047819 */ /* 0x000fe40000011402 */
[----:B------:R-:W-:Y:S02]  /*0b60*/  LEA.HI R13, R2, R13, RZ, 0x1 ;  /* 0x0000000d020d7211 */ /* 0x000fe400078f08ff */
[C---:B------:R-:W-:Y:S02]  /*0b70*/  LOP3.LUT R8, R4.reuse, R3, RZ, 0x3c, !PT ;  /* 0x0000000304087212 */ /* 0x040fe400078e3cff */
[----:B------:R-:W-:Y:S01]  /*0b80*/  LOP3.LUT R9, R4, R2, RZ, 0x3c, !PT ;  /* 0x0000000204097212 */ /* 0x000fe200078e3cff */
[----:B------:R-:W-:Y:S01]  /*0b90*/  IMAD.MOV R0, RZ, RZ, -R13 ;  /* 0x000000ffff007224 */ /* 0x000fe200078e0a0d */
[----:B------:R-:W-:-:S03]  /*0ba0*/  LOP3.LUT R7, R2, R7, RZ, 0x3c, !PT ;  /* 0x0000000702077212 */ /* 0x000fc600078e3cff */
[----:B------:R-:W-:Y:S01]  /*0bb0*/  @!P1 IMAD.MOV.U32 R13, RZ, RZ, R0 ;  /* 0x000000ffff0d9224 */ /* 0x000fe200078e0000 */
[----:B------:R-:W0:Y:S01]  /*0bc0*/  I2F.F64.S64 R8, R8 ;  /* 0x0000000800087312 */ /* 0x000e220000301c00 */
[----:B------:R-:W-:Y:S01]  /*0bd0*/  ISETP.GE.AND P0, PT, R7, RZ, PT ;  /* 0x000000ff0700720c */ /* 0x000fe20003f06270 */
[----:B0-----:R-:W-:-:S10]  /*0be0*/  DMUL R4, R8, UR4 ;  /* 0x0000000408047c28 */ /* 0x001fd40008000000 */
[----:B------:R-:W0:Y:S02]  /*0bf0*/  F2F.F32.F64 R4, R4 ;  /* 0x0000000400047310 */ /* 0x000e240000301000 */
[----:B01----:R-:W-:-:S07]  /*0c00*/  FSEL R12, -R4, R4, !P0 ;  /* 0x00000004040c7208 */ /* 0x003fce0004000100 */
.L_x_22:
[----:B------:R-:W-:Y:S05]  /*0c10*/  BSYNC.RECONVERGENT B0 ;  /* 0x0000000000007941 */ /* 0x000fea0003800200 */
.L_x_21:
[----:B0-----:R-:W-:Y:S01]  /*0c20*/  FMUL R3, R12, R12 ;  /* 0x0000000c0c037220 */ /* 0x001fe20000400000 */
[C---:B------:R-:W-:Y:S01]  /*0c30*/  LOP3.LUT R0, R13.reuse, 0x1, RZ, 0xc0, !PT ;  /* 0x000000010d007812 */ /* 0x040fe200078ec0ff */
[----:B------:R-:W-:Y:S01]  /*0c40*/  IMAD.MOV.U32 R2, RZ, RZ, 0x3d2aaabb ;  /* 0x3d2aaabbff027424 */ /* 0x000fe200078e00ff */
[----:B------:R-:W-:Y:S01]  /*0c50*/  LOP3.LUT P1, RZ, R13, 0x2, RZ, 0xc0, !PT ;  /* 0x000000020dff7812 */ /* 0x000fe2000782c0ff */
[----:B------:R-:W-:Y:S01]  /*0c60*/  FFMA R14, R3, R14, -0.0013887860113754868507 ;  /* 0xbab607ed030e7423 */ /* 0x000fe2000000000e */
[----:B------:R-:W-:Y:S01]  /*0c70*/  ISETP.NE.U32.AND P0, PT, R0, 0x1, PT ;  /* 0x000000010000780c */ /* 0x000fe20003f05070 */
[----:B------:R-:W-:-:S03]  /*0c80*/  IMAD.MOV.U32 R7, RZ, RZ, 0x3effffff ;  /* 0x3effffffff077424 */ /* 0x000fc600078e00ff */
[----:B------:R-:W-:Y:S02]  /*0c90*/  FSEL R14, R14, -0.00019574658654164522886, !P0 ;  /* 0xb94d41530e0e7808 */ /* 0x000fe40004000000 */
[----:B------:R-:W-:Y:S02]  /*0ca0*/  FSEL R2, R2, 0.0083327032625675201416, !P0 ;  /* 0x3c0885e402027808 */ /* 0x000fe40004000000 */
[----:B------:R-:W-:Y:S02]  /*0cb0*/  FSEL R0, R12, 1, P0 ;  /* 0x3f8000000c007808 */ /* 0x000fe40000000000 */
[----:B------:R-:W-:Y:S01]  /*0cc0*/  FSEL R7, -R7, -0.16666662693023681641, !P0 ;  /* 0xbe2aaaa807077808 */ /* 0x000fe20004000100 */
[C---:B------:R-:W-:Y:S02]  /*0cd0*/  FFMA R2, R3.reuse, R14, R2 ;  /* 0x0000000e03027223 */ /* 0x040fe40000000002 */
[C---:B------:R-:W-:Y:S02]  /*0ce0*/  FFMA R5, R3.reuse, R0, RZ ;  /* 0x0000000003057223 */ /* 0x040fe400000000ff */
[----:B------:R-:W-:-:S04]  /*0cf0*/  FFMA R2, R3, R2, R7 ;  /* 0x0000000203027223 */ /* 0x000fc80000000007 */
[----:B------:R-:W-:-:S04]  /*0d00*/  FFMA R5, R5, R2, R0 ;  /* 0x0000000205057223 */ /* 0x000fc80000000000 */
[----:B------:R-:W-:-:S05]  /*0d10*/  @P1 FADD R5, RZ, -R5 ;  /* 0x80000005ff051221 */ /* 0x000fca0000000000 */
[----:B------:R-:W-:Y:S01]  /*0d20*/  STG.E desc[UR6][R10.64+0x4], R5 ;  /* 0x000004050a007986 */ /* 0x000fe2000c101906 */
[----:B------:R-:W-:Y:S05]  /*0d30*/  EXIT ;  /* 0x000000000000794d */ /* 0x000fea0003800000 */
.L_x_15:
[----:B------:R-:W-:-:S06]  /*0d40*/  UIADD3 UR4, UPT, UPT, UR10, 0x1, -UR11 ;  /* 0x000000010a047890 */ /* 0x000fcc000fffe80b */
[----:B------:R-:W-:-:S13]  /*0d50*/  ISETP.GE.AND P0, PT, R5, UR4, PT ;  /* 0x0000000405007c0c */ /* 0x000fda000bf06270 */
[----:B------:R-:W-:Y:S05]  /*0d60*/  @!P0 BRA `(.L_x_24) ;  /* 0x0000000c00088947 */ /* 0x000fea0003800000 */
[----:B0-----:R-:W0:Y:S01]  /*0d70*/  I2F.F64 R6, UR11 ;  /* 0x0000000b00067d12 */ /* 0x001e220008201c00 */
[----:B------:R-:W-:Y:S01]  /*0d80*/  IMAD.MOV.U32 R8, RZ, RZ, 0x1 ;  /* 0x00000001ff087424 */ /* 0x000fe200078e00ff */
[----:B------:R-:W-:Y:S01]  /*0d90*/  IADD3 R0, PT, PT, -R5, UR10, RZ ;  /* 0x0000000a05007c10 */ /* 0x000fe2000fffe1ff */
[----:B------:R-:W-:Y:S01]  /*0da0*/  UMOV UR4, 0x54442d18 ;  /* 0x54442d1800047882 */ /* 0x000fe20000000000 */
[----:B------:R-:W-:Y:S01]  /*0db0*/  UMOV UR5, 0x400921fb ;  /* 0x400921fb00057882 */ /* 0x000fe20000000000 */
[----:B------:R-:W-:Y:S03]  /*0dc0*/  BSSY.RECONVERGENT B0, `(.L_x_25) ;  /* 0x0000015000007945 */ /* 0x000fe60003800200 */
        /* <DEDUP_REMOVED lines=20> */
.L_x_26:
[----:B------:R-:W-:Y:S05]  /*0f10*/  BSYNC.RECONVERGENT B0 ;  /* 0x0000000000007941 */ /* 0x000fea0003800200 */
.L_x_25:
        /* <DEDUP_REMOVED lines=23> */
.L_x_29:
        /* <DEDUP_REMOVED lines=44> */
.L_x_28:
[----:B------:R-:W-:Y:S05]  /*1350*/  BSYNC.RECONVERGENT B0 ;  /* 0x0000000000007941 */ /* 0x000fea0003800200 */
.L_x_27:
        /* <DEDUP_REMOVED lines=36> */
.L_x_32:
        /* <DEDUP_REMOVED lines=44> */
.L_x_31:
[----:B------:R-:W-:Y:S05]  /*1860*/  BSYNC.RECONVERGENT B0 ;  /* 0x0000000000007941 */ /* 0x000fea0003800200 */
.L_x_30:
        /* <DEDUP_REMOVED lines=18> */
.L_x_24:
[----:B0-----:R-:W0:Y:S01]  /*1990*/  LDC.64 R2, c[0x0][0x380] ;  /* 0x0000e000ff027b82 */ /* 0x001e220000000a00 */
[----:B------:R-:W-:-:S04]  /*19a0*/  IMAD.SHL.U32 R5, R5, 0x2, RZ ;  /* 0x0000000205057824 */ /* 0x000fc800078e00ff */
[----:B0-----:R-:W-:-:S05]  /*19b0*/  IMAD.WIDE R2, R5, 0x4, R2 ;  /* 0x0000000405027825 */ /* 0x001fca00078e0202 */
[----:B------:R-:W-:Y:S04]  /*19c0*/  STG.E desc[UR6][R2.64], RZ ;  /* 0x000000ff02007986 */ /* 0x000fe8000c101906 */
[----:B------:R-:W-:Y:S01]  /*19d0*/  STG.E desc[UR6][R2.64+0x4], RZ ;  /* 0x000004ff02007986 */ /* 0x000fe2000c101906 */
[----:B------:R-:W-:Y:S05]  /*19e0*/  EXIT ;  /* 0x000000000000794d */ /* 0x000fea0003800000 */
        .weak           $__internal_1_$__cuda_sm20_div_rn_f64_full
        .type           $__internal_1_$__cuda_sm20_div_rn_f64_full,@function
        .size           $__internal_1_$__cuda_sm20_div_rn_f64_full,(.L_x_75 - $__internal_1_$__cuda_sm20_div_rn_f64_full)
$__internal_1_$__cuda_sm20_div_rn_f64_full:
        /* <DEDUP_REMOVED lines=13> */
[----:B------:R-:W-:Y:S01]  /*1ac0*/  @!P2 LOP3.LUT R17, R7, 0x7ff00000, RZ, 0xc0, !PT ;  /* 0x7ff000000711a812 */ /* 0x000fe200078ec0ff */
[----:B------:R-:W-:Y:S01]  /*1ad0*/  @!P2 IMAD.MOV.U32 R16, RZ, RZ, RZ ;  /* 0x000000ffff10a224 */ /* 0x000fe200078e00ff */
[----:B------:R-:W0:Y:S01]  /*1ae0*/  MUFU.RCP64H R15, R3 ;  /* 0x00000003000f7308 */ /* 0x000e220000001800 */
[----:B------:R-:W-:Y:S01]  /*1af0*/  IMAD.MOV.U32 R20, RZ, RZ, R13 ;  /* 0x000000ffff147224 */ /* 0x000fe200078e000d */
[----:B------:R-:W-:Y:S02]  /*1b00*/  @!P2 ISETP.GE.U32.AND P3, PT, R4, R17, PT ;  /* 0x000000110400a20c */ /* 0x000fe40003f66070 */
[----:B------:R-:W-:-:S02]  /*1b10*/  @!P0 LOP3.LUT R20, R3, 0x7ff00000, RZ, 0xc0, !PT ;  /* 0x7ff0000003148812 */ /* 0x000fc400078ec0ff */
[----:B------:R-:W-:-:S03]  /*1b20*/  @!P2 SEL R17, R12, 0x63400000, !P3 ;  /* 0x634000000c11a807 */ /* 0x000fc60005800000 */
[----:B------:R-:W-:Y:S01]  /*1b30*/  VIADD R22, R20, 0xffffffff ;  /* 0xffffffff14167836 */ /* 0x000fe20000000000 */
[----:B------:R-:W-:-:S04]  /*1b40*/  @!P2 LOP3.LUT R17, R17, 0x80000000, R9, 0xf8, !PT ;  /* 0x800000001111a812 */ /* 0x000fc800078ef809 */
[----:B------:R-:W-:Y:S01]  /*1b50*/  @!P2 LOP3.LUT R17, R17, 0x100000, RZ, 0xfc, !PT ;  /* 0x001000001111a812 */ /* 0x000fe200078efcff */
        /* <DEDUP_REMOVED lines=17> */
[----:B------:R-:W-:-:S04]  /*1c70*/  LOP3.LUT R9, R7, 0x7ff00000, RZ, 0xc0, !PT ;  /* 0x7ff0000007097812 */ /* 0x000fc800078ec0ff */
[CC--:B------:R-:W-:Y:S02]  /*1c80*/  VIADDMNMX R8, R4.reuse, -R9.reuse, 0xb9600000, !PT ;  /* 0xb960000004087446 */ /* 0x0c0fe40007800909 */
[----:B------:R-:W-:Y:S02]  /*1c90*/  ISETP.GE.U32.AND P0, PT, R4, R9, PT ;  /* 0x000000090400720c */ /* 0x000fe40003f06070 */
[----:B------:R-:W-:Y:S02]  /*1ca0*/  VIMNMX R8, PT, PT, R8, 0x46a00000, PT ;  /* 0x46a0000008087848 */ /* 0x000fe40003fe0100 */
[----:B------:R-:W-:-:S05]  /*1cb0*/  SEL R9, R12, 0x63400000, !P0 ;  /* 0x634000000c097807 */ /* 0x000fca0004000000 */
[----:B------:R-:W-:Y:S02]  /*1cc0*/  IMAD.IADD R4, R8, 0x1, -R9 ;  /* 0x0000000108047824 */ /* 0x000fe400078e0a09 */
[----:B------:R-:W-:Y:S02]  /*1cd0*/  IMAD.MOV.U32 R8, RZ, RZ, RZ ;  /* 0x000000ffff087224 */ /* 0x000fe400078e00ff */
        /* <DEDUP_REMOVED lines=12> */
[----:B------:R-:W-:-:S06]  /*1da0*/  IMAD.MOV.U32 R2, RZ, RZ, RZ ;  /* 0x000000ffff027224 */ /* 0x000fcc00078e00ff */
[----:B------:R-:W-:-:S03]  /*1db0*/  DFMA R2, R12, -R2, R14 ;  /* 0x800000020c02722b */ /* 0x000fc6000000000e */
[----:B------:R-:W-:-:S03]  /*1dc0*/  LOP3.LUT R7, R9, R7, RZ, 0x3c, !PT ;  /* 0x0000000709077212 */ /* 0x000fc600078e3cff */
[----:B------:R-:W-:-:S04]  /*1dd0*/  IADD3 R2, PT, PT, -R4, -0x43300000, RZ ;  /* 0xbcd0000004027810 */ /* 0x000fc80007ffe1ff */
[----:B------:R-:W-:-:S04]  /*1de0*/  FSETP.NEU.AND P0, PT, |R3|, R2, PT ;  /* 0x000000020300720b */ /* 0x000fc80003f0d200 */
[----:B------:R-:W-:Y:S02]  /*1df0*/  FSEL R12, R8, R12, !P0 ;  /* 0x0000000c080c7208 */ /* 0x000fe40004000000 */
[----:B------:R-:W-:Y:S01]  /*1e00*/  FSEL R13, R7, R13, !P0 ;  /* 0x0000000d070d7208 */ /* 0x000fe20004000000 */
[----:B------:R-:W-:Y:S06]  /*1e10*/  BRA `(.L_x_35) ;  /* 0x0000000000547947 */ /* 0x000fec0003800000 */
.L_x_34:
        /* <DEDUP_REMOVED lines=16> */
.L_x_37:
[----:B------:R-:W-:Y:S01]  /*1f20*/  LOP3.LUT R13, R7, 0x80000, RZ, 0xfc, !PT ;  /* 0x00080000070d7812 */ /* 0x000fe200078efcff */
[----:B------:R-:W-:Y:S01]  /*1f30*/  IMAD.MOV.U32 R12, RZ, RZ, R6 ;  /* 0x000000ffff0c7224 */ /* 0x000fe200078e0006 */
[----:B------:R-:W-:Y:S06]  /*1f40*/  BRA `(.L_x_35) ;  /* 0x0000000000087947 */ /* 0x000fec0003800000 */
.L_x_36:
[----:B------:R-:W-:Y:S01]  /*1f50*/  LOP3.LUT R13, R9, 0x80000, RZ, 0xfc, !PT ;  /* 0x00080000090d7812 */ /* 0x000fe200078efcff */
[----:B------:R-:W-:-:S07]  /*1f60*/  IMAD.MOV.U32 R12, RZ, RZ, R8 ;  /* 0x000000ffff0c7224 */ /* 0x000fce00078e0008 */
.L_x_35:
[----:B------:R-:W-:Y:S05]  /*1f70*/  BSYNC.RECONVERGENT B1 ;  /* 0x0000000000017941 */ /* 0x000fea0003800200 */
.L_x_33:
[----:B------:R-:W-:Y:S02]  /*1f80*/  IMAD.MOV.U32 R2, RZ, RZ, R0 ;  /* 0x000000ffff027224 */ /* 0x000fe400078e0000 */
[----:B------:R-:W-:-:S04]  /*1f90*/  IMAD.MOV.U32 R3, RZ, RZ, 0x0 ;  /* 0x00000000ff037424 */ /* 0x000fc800078e00ff */
[----:B------:R-:W-:Y:S05]  /*1fa0*/  RET.REL.NODEC R2 `(_Z18kernel_bluestein_dPfii) ;  /* 0xffffffe002147950 */ /* 0x000fea0003c3ffff */
.L_x_38:
        /* <DEDUP_REMOVED lines=13> */
.L_x_75:


//--------------------- .text._Z18kernel_bluestein_aPKfPfi --------------------------
	.section	.text._Z18kernel_bluestein_aPKfPfi,"ax",@progbits
	.align	128
        .global         _Z18kernel_bluestein_aPKfPfi
        .type           _Z18kernel_bluestein_aPKfPfi,@function
        .size           _Z18kernel_bluestein_aPKfPfi,(.L_x_76 - _Z18kernel_bluestein_aPKfPfi)
        .other          _Z18kernel_bluestein_aPKfPfi,@"STO_CUDA_ENTRY STV_DEFAULT"
_Z18kernel_bluestein_aPKfPfi:
.text._Z18kernel_bluestein_aPKfPfi:
        /* <DEDUP_REMOVED lines=37> */
[----:B-----5:R-:W-:Y:S05]  /*0250*/  CALL.REL.NOINC `($__internal_2_$__cuda_sm20_div_rn_f64_full) ;  /* 0x0000000800b47944 */ /* 0x020fea0003c00000 */
[----:B------:R-:W-:Y:S02]  /*0260*/  IMAD.MOV.U32 R2, RZ, RZ, R18 ;  /* 0x000000ffff027224 */ /* 0x000fe400078e0012 */
[----:B------:R-:W-:-:S07]  /*0270*/  IMAD.MOV.U32 R3, RZ, RZ, R19 ;  /* 0x000000ffff037224 */ /* 0x000fce00078e0013 */
.L_x_40:
[----:B------:R-:W-:Y:S05]  /*0280*/  BSYNC.RECONVERGENT B0 ;  /* 0x0000000000007941 */ /* 0x000fea0003800200 */
.L_x_39:
        /* <DEDUP_REMOVED lines=23> */
.L_x_43:
        /* <DEDUP_REMOVED lines=44> */
.L_x_42:
[----:B------:R-:W-:Y:S05]  /*06c0*/  BSYNC.RECONVERGENT B0 ;  /* 0x0000000000007941 */ /* 0x000fea0003800200 */
.L_x_41:
        /* <DEDUP_REMOVED lines=32> */
.L_x_46:
        /* <DEDUP_REMOVED lines=44> */
.L_x_45:
[----:B------:R-:W-:Y:S05]  /*0b90*/  BSYNC.RECONVERGENT B0 ;  /* 0x0000000000007941 */ /* 0x000fea0003800200 */
.L_x_44:
        /* <DEDUP_REMOVED lines=25> */
        .weak           $__internal_2_$__cuda_sm20_div_rn_f64_full
        .type           $__internal_2_$__cuda_sm20_div_rn_f64_full,@function
        .size           $__internal_2_$__cuda_sm20_div_rn_f64_full,(.L_x_76 - $__internal_2_$__cuda_sm20_div_rn_f64_full)
$__internal_2_$__cuda_sm20_div_rn_f64_full:
        /* <DEDUP_REMOVED lines=66> */
.L_x_48:
        /* <DEDUP_REMOVED lines=16> */
.L_x_51:
[----:B------:R-:W-:Y:S01]  /*1250*/  LOP3.LUT R19, R9, 0x80000, RZ, 0xfc, !PT ;  /* 0x0008000009137812 */ /* 0x000fe200078efcff */
[----:B------:R-:W-:Y:S01]  /*1260*/  IMAD.MOV.U32 R18, RZ, RZ, R8 ;  /* 0x000000ffff127224 */ /* 0x000fe200078e0008 */
[----:B------:R-:W-:Y:S06]  /*1270*/  BRA `(.L_x_49) ;  /* 0x0000000000087947 */ /* 0x000fec0003800000 */
.L_x_50:
[----:B------:R-:W-:Y:S01]  /*1280*/  LOP3.LUT R19, R13, 0x80000, RZ, 0xfc, !PT ;  /* 0x000800000d137812 */ /* 0x000fe200078efcff */
[----:B------:R-:W-:-:S07]  /*1290*/  IMAD.MOV.U32 R18, RZ, RZ, R12 ;  /* 0x000000ffff127224 */ /* 0x000fce00078e000c */
.L_x_49:
[----:B------:R-:W-:Y:S05]  /*12a0*/  BSYNC.RECONVERGENT B1 ;  /* 0x0000000000017941 */ /* 0x000fea0003800200 */
.L_x_47:
[----:B------:R-:W-:Y:S02]  /*12b0*/  IMAD.MOV.U32 R2, RZ, RZ, R0 ;  /* 0x000000ffff027224 */ /* 0x000fe400078e0000 */
[----:B------:R-:W-:-:S04]  /*12c0*/  IMAD.MOV.U32 R3, RZ, RZ, 0x0 ;  /* 0x00000000ff037424 */ /* 0x000fc800078e00ff */
[----:B------:R-:W-:Y:S05]  /*12d0*/  RET.REL.NODEC R2 `(_Z18kernel_bluestein_aPKfPfi) ;  /* 0xffffffec02487950 */ /* 0x000fea0003c3ffff */
.L_x_52:
        /* <DEDUP_REMOVED lines=10> */
.L_x_76:


//--------------------- .text._Z12kernel_scalePfS_if --------------------------
	.section	.text._Z12kernel_scalePfS_if,"ax",@progbits
	.align	128
        .global         _Z12kernel_scalePfS_if
        .type           _Z12kernel_scalePfS_if,@function
        .size           _Z12kernel_scalePfS_if,(.L_x_82 - _Z12kernel_scalePfS_if)
        .other          _Z12kernel_scalePfS_if,@"STO_CUDA_ENTRY STV_DEFAULT"
_Z12kernel_scalePfS_if:
.text._Z12kernel_scalePfS_if:
        /* <DEDUP_REMOVED lines=10> */
[----:B------:R-:W-:Y:S01]  /*00a0*/  SHF.L.U32 R7, R0, 0x1, RZ ;  /* 0x0000000100077819 */ /* 0x000fe200000006ff */
[----:B------:R-:W2:Y:S05]  /*00b0*/  LDCU UR6, c[0x0][0x394] ;  /* 0x00007280ff0677ac */ /* 0x000eaa0008000800 */
[----:B------:R-:W3:Y:S01]  /*00c0*/  LDC.64 R4, c[0x0][0x388] ;  /* 0x0000e200ff047b82 */ /* 0x000ee20000000a00 */
[----:B0-----:R-:W-:-:S05]  /*00d0*/  IMAD.WIDE R2, R7, 0x4, R2 ;  /* 0x0000000407027825 */ /* 0x001fca00078e0202 */
[----:B-1----:R-:W2:Y:S01]  /*00e0*/  LDG.E R0, desc[UR4][R2.64] ;  /* 0x0000000402007981 */ /* 0x002ea2000c1e1900 */
[----:B---3--:R-:W-:-:S04]  /*00f0*/  IMAD.WIDE R4, R7, 0x4, R4 ;  /* 0x0000000407047825 */ /* 0x008fc800078e0204 */
[----:B--2---:R-:W-:-:S05]  /*0100*/  FMUL R7, R0, UR6 ;  /* 0x0000000600077c20 */ /* 0x004fca0008400000 */
[----:B------:R-:W-:Y:S04]  /*0110*/  STG.E desc[UR4][R4.64], R7 ;  /* 0x0000000704007986 */ /* 0x000fe8000c101904 */
[----:B------:R-:W2:Y:S02]  /*0120*/  LDG.E R0, desc[UR4][R2.64+0x4] ;  /* 0x0000040402007981 */ /* 0x000ea4000c1e1900 */
[----:B--2---:R-:W-:-:S05]  /*0130*/  FMUL R9, R0, UR6 ;  /* 0x0000000600097c20 */ /* 0x004fca0008400000 */
[----:B------:R-:W-:Y:S01]  /*0140*/  STG.E desc[UR4][R4.64+0x4], R9 ;  /* 0x0000040904007986 */ /* 0x000fe2000c101904 */
[----:B------:R-:W-:Y:S05]  /*0150*/  EXIT ;  /* 0x000000000000794d */ /* 0x000fea0003800000 */
.L_x_53:
        /* <DEDUP_REMOVED lines=10> */
.L_x_82:


//--------------------- .text._Z16kernel_butterflyPfS_iiib --------------------------
	.section	.text._Z16kernel_butterflyPfS_iiib,"ax",@progbits
	.align	128
        .global         _Z16kernel_butterflyPfS_iiib
        .type           _Z16kernel_butterflyPfS_iiib,@function
        .size           _Z16kernel_butterflyPfS_iiib,(.L_x_77 - _Z16kernel_butterflyPfS_iiib)
        .other          _Z16kernel_butterflyPfS_iiib,@"STO_CUDA_ENTRY STV_DEFAULT"
_Z16kernel_butterflyPfS_iiib:
.text._Z16kernel_butterflyPfS_iiib:
[----:B------:R-:W0:Y:S01]  /*0000*/  LDC R1, c[0x0][0x37c] ;  /* 0x0000df00ff017b82 */ /* 0x000e220000000800 */
[----:B------:R-:W1:Y:S07]  /*0010*/  S2R R3, SR_TID.X ;  /* 0x0000000000037919 */ /* 0x000e6e0000002100 */
[----:B------:R-:W1:Y:S01]  /*0020*/  S2UR UR5, SR_CTAID.X ;  /* 0x00000000000579c3 */ /* 0x000e620000002500 */
[----:B------:R-:W2:Y:S01]  /*0030*/  LDCU UR4, c[0x0][0x398] ;  /* 0x00007300ff0477ac */ /* 0x000ea20008000800 */
[----:B0-----:R-:W-:-:S06]  /*0040*/  VIADD R1, R1, 0xffffffe0 ;  /* 0xffffffe001017836 */ /* 0x001fcc0000000000 */
[----:B------:R-:W1:Y:S01]  /*0050*/  LDC R0, c[0x0][0x360] ;  /* 0x0000d800ff007b82 */ /* 0x000e620000000800 */
[----:B--2---:R-:W-:-:S04]  /*0060*/  ULEA.HI UR4, UR4, UR4, URZ, 0x1 ;  /* 0x0000000404047291 */ /* 0x004fc8000f8f08ff */
[----:B------:R-:W-:Y:S01]  /*0070*/  USHF.R.S32.HI UR4, URZ, 0x1, UR4 ;  /* 0x00000001ff047899 */ /* 0x000fe20008011404 */
[----:B-1----:R-:W-:-:S05]  /*0080*/  IMAD R0, R0, UR5, R3 ;  /* 0x0000000500007c24 */ /* 0x002fca000f8e0203 */
[----:B------:R-:W-:-:S13]  /*0090*/  ISETP.GE.AND P0, PT, R0, UR4, PT ;  /* 0x0000000400007c0c */ /* 0x000fda000bf06270 */
[----:B------:R-:W-:Y:S05]  /*00a0*/  @P0 EXIT ;  /* 0x000000000000094d */ /* 0x000fea0003800000 */
[----:B------:R-:W0:Y:S01]  /*00b0*/  LDC R3, c[0x0][0x390] ;  /* 0x0000e400ff037b82 */ /* 0x000e220000000800 */
[----:B------:R-:W1:Y:S01]  /*00c0*/  LDCU UR4, c[0x0][0x394] ;  /* 0x00007280ff0477ac */ /* 0x000e620008000800 */
[----:B------:R-:W-:Y:S01]  /*00d0*/  IMAD.MOV.U32 R8, RZ, RZ, 0x1 ;  /* 0x00000001ff087424 */ /* 0x000fe200078e00ff */
[----:B------:R-:W-:Y:S01]  /*00e0*/  BSSY.RECONVERGENT B0, `(.L_x_54) ;  /* 0x0000033000007945 */ /* 0x000fe20003800200 */
[----:B------:R-:W-:Y:S01]  /*00f0*/  UMOV UR6, 0x54442d18 ;  /* 0x54442d1800067882 */ /* 0x000fe20000000000 */
[----:B------:R-:W-:Y:S01]  /*0100*/  UMOV UR7, 0x401921fb ;  /* 0x401921fb00077882 */ /* 0x000fe20000000000 */
[----:B0-----:R-:W-:-:S04]  /*0110*/  IABS R9, R3 ;  /* 0x0000000300097213 */ /* 0x001fc80000000000 */
[----:B------:R-:W0:Y:S08]  /*0120*/  I2F.RP R2, R9 ;  /* 0x0000000900027306 */ /* 0x000e300000209400 */
[----:B0-----:R-:W0:Y:S02]  /*0130*/  MUFU.RCP R2, R2 ;  /* 0x0000000200027308 */ /* 0x001e240000001000 */
[----:B0-----:R-:W-:-:S06]  /*0140*/  VIADD R4, R2, 0xffffffe ;  /* 0x0ffffffe02047836 */ /* 0x001fcc0000000000 */
[----:B------:R0:W2:Y:S02]  /*0150*/  F2I.FTZ.U32.TRUNC.NTZ R5, R4 ;  /* 0x0000000400057305 */ /* 0x0000a4000021f000 */
[----:B0-----:R-:W-:Y:S02]  /*0160*/  IMAD.MOV.U32 R4, RZ, RZ, RZ ;  /* 0x000000ffff047224 */ /* 0x001fe400078e00ff */
[----:B--2---:R-:W-:-:S04]  /*0170*/  IMAD.MOV R6, RZ, RZ, -R5 ;  /* 0x000000ffff067224 */ /* 0x004fc800078e0a05 */
[----:B------:R-:W-:Y:S01]  /*0180*/  IMAD R7, R6, R9, RZ ;  /* 0x0000000906077224 */ /* 0x000fe200078e02ff */
[----:B------:R-:W-:-:S03]  /*0190*/  IABS R6, R0 ;  /* 0x0000000000067213 */ /* 0x000fc60000000000 */
[----:B------:R-:W-:-:S06]  /*01a0*/  IMAD.HI.U32 R5, R5, R7, R4 ;  /* 0x0000000705057227 */ /* 0x000fcc00078e0004 */
[----:B------:R-:W-:-:S04]  /*01b0*/  IMAD.HI.U32 R5, R5, R6, RZ ;  /* 0x0000000605057227 */ /* 0x000fc800078e00ff */
[----:B------:R-:W-:-:S04]  /*01c0*/  IMAD.MOV R2, RZ, RZ, -R5 ;  /* 0x000000ffff027224 */ /* 0x000fc800078e0a05 */
[----:B------:R-:W-:Y:S01]  /*01d0*/  IMAD R2, R9, R2, R6 ;  /* 0x0000000209027224 */ /* 0x000fe200078e0206 */
[----:B-1----:R-:W-:-:S04]  /*01e0*/  I2FP.F32.S32 R6, UR4 ;  /* 0x0000000400067c45 */ /* 0x002fc80008201400 */
[----:B------:R-:W-:Y:S02]  /*01f0*/  ISETP.GT.U32.AND P1, PT, R9, R2, PT ;  /* 0x000000020900720c */ /* 0x000fe40003f24070 */
[----:B------:R-:W0:Y:S11]  /*0200*/  F2F.F64.F32 R6, R6 ;  /* 0x0000000600067310 */ /* 0x000e360000201800 */
[----:B------:R-:W-:-:S02]  /*0210*/  @!P1 IMAD.IADD R2, R2, 0x1, -R9 ;  /* 0x0000000102029824 */ /* 0x000fc400078e0a09 */
[----:B------:R-:W-:Y:S01]  /*0220*/  @!P1 VIADD R5, R5, 0x1 ;  /* 0x0000000105059836 */ /* 0x000fe20000000000 */
[----:B------:R-:W-:Y:S02]  /*0230*/  ISETP.NE.AND P1, PT, R3, RZ, PT ;  /* 0x000000ff0300720c */ /* 0x000fe40003f25270 */
[----:B------:R-:W-:Y:S02]  /*0240*/  ISETP.GE.U32.AND P0, PT, R2, R9, PT ;  /* 0x000000090200720c */ /* 0x000fe40003f06070 */
[----:B------:R-:W-:Y:S01]  /*0250*/  LOP3.LUT R2, R0, R3, RZ, 0x3c, !PT ;  /* 0x0000000300027212 */ /* 0x000fe200078e3cff */
[----:B0-----:R-:W0:Y:S03]  /*0260*/  MUFU.RCP64H R9, R7 ;  /* 0x0000000700097308 */ /* 0x001e260000001800 */
[----:B------:R-:W-:-:S07]  /*0270*/  ISETP.GE.AND P2, PT, R2, RZ, PT ;  /* 0x000000ff0200720c */ /* 0x000fce0003f46270 */
[----:B------:R-:W-:-:S06]  /*0280*/  @P0 VIADD R5, R5, 0x1 ;  /* 0x0000000105050836 */ /* 0x000fcc0000000000 */
[----:B------:R-:W-:Y:S01]  /*0290*/  @!P2 IMAD.MOV R5, RZ, RZ, -R5 ;  /* 0x000000ffff05a224 */ /* 0x000fe200078e0a05 */
[----:B------:R-:W-:Y:S01]  /*02a0*/  @!P1 LOP3.LUT R5, RZ, R3, RZ, 0x33, !PT ;  /* 0x00000003ff059212 */ /* 0x000fe200078e33ff */
[----:B0-----:R-:W-:-:S04]  /*02b0*/  DFMA R10, -R6, R8, 1 ;  /* 0x3ff00000060a742b */ /* 0x001fc80000000108 */
[----:B------:R-:W-:-:S04]  /*02c0*/  IMAD.MOV R2, RZ, RZ, -R5 ;  /* 0x000000ffff027224 */ /* 0x000fc800078e0a05 */
[----:B------:R-:W-:Y:S01]  /*02d0*/  DFMA R10, R10, R10, R10 ;  /* 0x0000000a0a0a722b */ /* 0x000fe2000000000a */
[----:B------:R-:W-:-:S04]  /*02e0*/  IMAD R0, R3, R2, R0 ;  /* 0x0000000203007224 */ /* 0x000fc800078e0200 */
[----:B------:R-:W-:Y:S01]  /*02f0*/  IMAD R5, R5, UR4, R0 ;  /* 0x0000000405057c24 */ /* 0x000fe2000f8e0200 */
[----:B------:R-:W-:Y:S02]  /*0300*/  I2FP.F32.S32 R4, R0 ;  /* 0x0000000000047245 */ /* 0x000fe40000201400 */
[----:B------:R-:W-:Y:S02]  /*0310*/  DFMA R10, R8, R10, R8 ;  /* 0x0000000a080a722b */ /* 0x000fe40000000008 */
[----:B------:R-:W0:Y:S06]  /*0320*/  F2F.F64.F32 R8, R4 ;  /* 0x0000000400087310 */ /* 0x000e2c0000201800 */
[----:B------:R-:W-:-:S08]  /*0330*/  DFMA R2, -R6, R10, 1 ;  /* 0x3ff000000602742b */ /* 0x000fd0000000010a */
[----:B------:R-:W-:Y:S02]  /*0340*/  DFMA R2, R10, R2, R10 ;  /* 0x000000020a02722b */ /* 0x000fe4000000000a */
[----:B0-----:R-:W-:-:S08]  /*0350*/  DMUL R8, R8, -UR6 ;  /* 0x8000000608087c28 */ /* 0x001fd00008000000 */
[----:B------:R-:W-:Y:S02]  /*0360*/  DMUL R10, R8, R2 ;  /* 0x00000002080a7228 */ /* 0x000fe40000000000 */
[----:B------:R-:W-:-:S06]  /*0370*/  FSETP.GEU.AND P1, PT, |R9|, 6.5827683646048100446e-37, PT ;  /* 0x036000000900780b */ /* 0x000fcc0003f2e200 */
[----:B------:R-:W-:-:S08]  /*0380*/  DFMA R12, -R6, R10, R8 ;  /* 0x0000000a060c722b */ /* 0x000fd00000000108 */
[----:B------:R-:W-:-:S10]  /*0390*/  DFMA R2, R2, R12, R10 ;  /* 0x0000000c0202722b */ /* 0x000fd4000000000a */
[----:B------:R-:W-:-:S05]  /*03a0*/  FFMA R10, RZ, R7, R3 ;  /* 0x00000007ff0a7223 */ /* 0x000fca0000000003 */
[----:B------:R-:W-:-:S13]  /*03b0*/  FSETP.GT.AND P0, PT, |R10|, 1.469367938527859385e-39, PT ;  /* 0x001000000a00780b */ /* 0x000fda0003f04200 */
[----:B------:R-:W-:Y:S05]  /*03c0*/  @P0 BRA P1, `(.L_x_55) ;  /* 0x0000000000100947 */ /* 0x000fea0000800000 */
[----:B------:R-:W-:-:S07]  /*03d0*/  MOV R0, 0x3f0 ;  /* 0x000003f000007802 */ /* 0x000fce0000000f00 */
[----:B------:R-:W-:Y:S05]  /*03e0*/  CALL.REL.NOINC `($__internal_3_$__cuda_sm20_div_rn_f64_full) ;  /* 0x0000000c00087944 */ /* 0x000fea0003c00000 */
[----:B------:R-:W-:Y:S02]  /*03f0*/  IMAD.MOV.U32 R2, RZ, RZ, R12 ;  /* 0x000000ffff027224 */ /* 0x000fe400078e000c */
[----:B------:R-:W-:-:S07]  /*0400*/  IMAD.MOV.U32 R3, RZ, RZ, R13 ;  /* 0x000000ffff037224 */ /* 0x000fce00078e000d */
.L_x_55:
[----:B------:R-:W-:Y:S05]  /*0410*/  BSYNC.RECONVERGENT B0 ;  /* 0x0000000000007941 */ /* 0x000fea0003800200 */
.L_x_54:
[----:B------:R-:W0:Y:S01]  /*0420*/  LDCU.U8 UR4, c[0x0][0x39c] ;  /* 0x00007380ff0477ac */ /* 0x000e220008000000 */
[----:B------:R-:W1:Y:S01]  /*0430*/  F2F.F32.F64 R2, R2 ;  /* 0x0000000200027310 */ /* 0x000e620000301000 */
[----:B------:R-:W-:Y:S01]  /*0440*/  BSSY.RECONVERGENT B0, `(.L_x_56) ;  /* 0x0000046000007945 */ /* 0x000fe20003800200 */
[----:B------:R-:W2:Y:S01]  /*0450*/  LDCU.64 UR6, c[0x0][0x358] ;  /* 0x00006b00ff0677ac */ /* 0x000ea20008000a00 */
[----:B0-----:R-:W-:-:S06]  /*0460*/  UPRMT UR4, UR4, 0x8880, URZ ;  /* 0x0000888004047896 */ /* 0x001fcc00080000ff */
[----:B------:R-:W-:-:S04]  /*0470*/  ISETP.NE.AND P0, PT, RZ, UR4, PT ;  /* 0x00000004ff007c0c */ /* 0x000fc8000bf05270 */
[----:B-1----:R-:W-:-:S04]  /*0480*/  FSEL R7, R2, -R2, !P0 ;  /* 0x8000000202077208 */ /* 0x002fc80004000000 */
[C---:B------:R-:W-:Y:S01]  /*0490*/  FSETP.GE.AND P0, PT, |R7|.reuse, 105615, PT ;  /* 0x47ce47800700780b */ /* 0x040fe20003f06200 */
[----:B------:R-:W-:-:S06]  /*04a0*/  FMUL R0, R7, 0.63661974668502807617 ;  /* 0x3f22f98307007820 */ /* 0x000fcc0000400000 */
[----:B------:R-:W0:Y:S02]  /*04b0*/  F2I.NTZ R0, R0 ;  /* 0x0000000000007305 */ /* 0x000e240000203100 */
[----:B0-----:R-:W-:Y:S01]  /*04c0*/  I2FP.F32.S32 R10, R0 ;  /* 0x00000000000a7245 */ /* 0x001fe20000201400 */
[----:B------:R-:W-:-:S04]  /*04d0*/  IMAD.MOV.U32 R12, RZ, RZ, R0 ;  /* 0x000000ffff0c7224 */ /* 0x000fc800078e0000 */
[----:B------:R-:W-:-:S04]  /*04e0*/  FFMA R9, R10, -1.5707962512969970703, R7 ;  /* 0xbfc90fda0a097823 */ /* 0x000fc80000000007 */
[----:B------:R-:W-:-:S04]  /*04f0*/  FFMA R9, R10, -7.5497894158615963534e-08, R9 ;  /* 0xb3a221680a097823 */ /* 0x000fc80000000009 */
[----:B------:R-:W-:-:S04]  /*0500*/  FFMA R10, R10, -5.3903029534742383927e-15, R9 ;  /* 0xa7c234c50a0a7823 */ /* 0x000fc80000000009 */
[----:B------:R-:W-:Y:S01]  /*0510*/  IMAD.MOV.U32 R2, RZ, RZ, R10 ;  /* 0x000000ffff027224 */ /* 0x000fe200078e000a */
[----:B--2---:R-:W-:Y:S06]  /*0520*/  @!P0 BRA `(.L_x_57) ;  /* 0x0000000000dc8947 */ /* 0x004fec0003800000 */
        /* <DEDUP_REMOVED lines=11> */
.L_x_58:
        /* <DEDUP_REMOVED lines=44> */
.L_x_57:
[----:B------:R-:W-:Y:S05]  /*08a0*/  BSYNC.RECONVERGENT B0 ;  /* 0x0000000000007941 */ /* 0x000fea0003800200 */
.L_x_56:
[----:B------:R-:W-:Y:S01]  /*08b0*/  LOP3.LUT R6, R0, 0x1, RZ, 0xc0, !PT ;  /* 0x0000000100067812 */ /* 0x000fe200078ec0ff */
[----:B------:R-:W-:Y:S02]  /*08c0*/  IMAD.MOV.U32 R13, RZ, RZ, 0x37cbac00 ;  /* 0x37cbac00ff0d7424 */ /* 0x000fe400078e00ff */
[----:B------:R-:W-:Y:S01]  /*08d0*/  FMUL R3, R2, R2 ;  /* 0x0000000202037220 */ /* 0x000fe20000400000 */
[----:B------:R-:W-:Y:S01]  /*08e0*/  VIADD R0, R0, 0x1 ;  /* 0x0000000100007836 */ /* 0x000fe20000000000 */
[----:B------:R-:W-:Y:S01]  /*08f0*/  ISETP.NE.U32.AND P0, PT, R6, 0x1, PT ;  /* 0x000000010600780c */ /* 0x000fe20003f05070 */
[----:B------:R-:W-:Y:S02]  /*0900*/  IMAD.MOV.U32 R6, RZ, RZ, 0x3c0885e4 ;  /* 0x3c0885e4ff067424 */ /* 0x000fe400078e00ff */
[----:B------:R-:W-:Y:S01]  /*0910*/  FFMA R4, R3, R13, -0.0013887860113754868507 ;  /* 0xbab607ed03047423 */ /* 0x000fe2000000000d */
[----:B------:R-:W-:Y:S01]  /*0920*/  IMAD.MOV.U32 R9, RZ, RZ, 0x3e2aaaa8 ;  /* 0x3e2aaaa8ff097424 */ /* 0x000fe200078e00ff */
[----:B------:R-:W-:Y:S01]  /*0930*/  LOP3.LUT P1, RZ, R0, 0x2, RZ, 0xc0, !PT ;  /* 0x0000000200ff7812 */ /* 0x000fe2000782c0ff */
[----:B------:R-:W-:Y:S01]  /*0940*/  BSSY.RECONVERGENT B0, `(.L_x_59) ;  /* 0x0000043000007945 */ /* 0x000fe20003800200 */
[----:B------:R-:W-:-:S02]  /*0950*/  FSEL R6, R6, 0.041666727513074874878, !P0 ;  /* 0x3d2aaabb06067808 */ /* 0x000fc40004000000 */
[----:B------:R-:W-:Y:S02]  /*0960*/  FSEL R4, R4, -0.00019574658654164522886, P0 ;  /* 0xb94d415304047808 */ /* 0x000fe40000000000 */
[----:B------:R-:W-:Y:S02]  /*0970*/  FSEL R0, R2, 1, !P0 ;  /* 0x3f80000002007808 */ /* 0x000fe40004000000 */
[----:B------:R-:W-:Y:S01]  /*0980*/  FSEL R9, -R9, -0.4999999701976776123, !P0 ;  /* 0xbeffffff09097808 */ /* 0x000fe20004000100 */
[----:B------:R-:W-:Y:S01]  /*0990*/  FFMA R4, R3, R4, R6 ;  /* 0x0000000403047223 */ /* 0x000fe20000000006 */
        /* <DEDUP_REMOVED lines=17> */
.L_x_61:
        /* <DEDUP_REMOVED lines=44> */
.L_x_60:
[----:B------:R-:W-:Y:S05]  /*0d70*/  BSYNC.RECONVERGENT B0 ;  /* 0x0000000000007941 */ /* 0x000fea0003800200 */
.L_x_59:
[----:B------:R-:W0:Y:S01]  /*0d80*/  LDC.64 R6, c[0x0][0x380] ;  /* 0x0000e000ff067b82 */ /* 0x000e220000000a00 */
[----:B------:R-:W-:-:S07]  /*0d90*/  IMAD.SHL.U32 R3, R5, 0x2, RZ ;  /* 0x0000000205037824 */ /* 0x000fce00078e00ff */
[----:B------:R-:W1:Y:S01]  /*0da0*/  LDC R2, c[0x0][0x390] ;  /* 0x0000e400ff027b82 */ /* 0x000e620000000800 */
[----:B0-----:R-:W-:-:S05]  /*0db0*/  IMAD.WIDE R4, R3, 0x4, R6 ;  /* 0x0000000403047825 */ /* 0x001fca00078e0206 */
[----:B------:R-:W2:Y:S01]  /*0dc0*/  LDG.E R7, desc[UR6][R4.64] ;  /* 0x0000000604077981 */ /* 0x000ea2000c1e1900 */
[----:B-1----:R-:W-:-:S03]  /*0dd0*/  IMAD.WIDE R14, R2, 0x8, R4 ;  /* 0x00000008020e7825 */ /* 0x002fc600078e0204 */
[----:B------:R0:W3:Y:S04]  /*0de0*/  LDG.E R8, desc[UR6][R4.64+0x4] ;  /* 0x0000040604087981 */ /* 0x0000e8000c1e1900 */
[----:B------:R-:W4:Y:S04]  /*0df0*/  LDG.E R6, desc[UR6][R14.64+0x4] ;  /* 0x000004060e067981 */ /* 0x000f28000c1e1900 */
[----:B------:R-:W5:Y:S01]  /*0e00*/  LDG.E R18, desc[UR6][R14.64] ;  /* 0x000000060e127981 */ /* 0x000f62000c1e1900 */
[----:B------:R-:W-:Y:S01]  /*0e10*/  FMUL R9, R10, R10 ;  /* 0x0000000a0a097220 */ /* 0x000fe20000400000 */
[----:B------:R-:W-:Y:S01]  /*0e20*/  LOP3.LUT R0, R12, 0x1, RZ, 0xc0, !PT ;  /* 0x000000010c007812 */ /* 0x000fe200078ec0ff */
[----:B------:R-:W-:Y:S01]  /*0e30*/  IMAD.MOV.U32 R16, RZ, RZ, 0x3d2aaabb ;  /* 0x3d2aaabbff107424 */ /* 0x000fe200078e00ff */
[----:B0-----:R-:W0:Y:S01]  /*0e40*/  LDC.64 R4, c[0x0][0x388] ;  /* 0x0000e200ff047b82 */ /* 0x001e220000000a00 */
[----:B------:R-:W-:Y:S01]  /*0e50*/  FFMA R13, R9, R13, -0.0013887860113754868507 ;  /* 0xbab607ed090d7423 */ /* 0x000fe2000000000d */
[----:B------:R-:W-:-:S04]  /*0e60*/  ISETP.NE.U32.AND P0, PT, R0, 0x1, PT ;  /* 0x000000010000780c */ /* 0x000fc80003f05070 */
[----:B------:R-:W-:Y:S01]  /*0e70*/  FSEL R0, R13, -0.00019574658654164522886, !P0 ;  /* 0xb94d41530d007808 */ /* 0x000fe20004000000 */
[----:B------:R-:W-:Y:S01]  /*0e80*/  IMAD.MOV.U32 R13, RZ, RZ, 0x3effffff ;  /* 0x3effffffff0d7424 */ /* 0x000fe200078e00ff */
[----:B------:R-:W-:Y:S02]  /*0e90*/  FSEL R16, R16, 0.0083327032625675201416, !P0 ;  /* 0x3c0885e410107808 */ /* 0x000fe40004000000 */
[----:B------:R-:W-:Y:S02]  /*0ea0*/  LOP3.LUT P1, RZ, R12, 0x2, RZ, 0xc0, !PT ;  /* 0x000000020cff7812 */ /* 0x000fe4000782c0ff */
[----:B------:R-:W-:Y:S01]  /*0eb0*/  FSEL R12, -R13, -0.16666662693023681641, !P0 ;  /* 0xbe2aaaa80d0c7808 */ /* 0x000fe20004000100 */
[----:B------:R-:W-:Y:S01]  /*0ec0*/  FFMA R16, R9, R0, R16 ;  /* 0x0000000009107223 */ /* 0x000fe20000000010 */
[----:B------:R-:W-:-:S03]  /*0ed0*/  FSEL R0, R10, 1, P0 ;  /* 0x3f8000000a007808 */ /* 0x000fc60000000000 */
[C---:B------:R-:W-:Y:S02]  /*0ee0*/  FFMA R12, R9.reuse, R16, R12 ;  /* 0x00000010090c7223 */ /* 0x040fe4000000000c */
[----:B------:R-:W-:-:S04]  /*0ef0*/  FFMA R9, R9, R0, RZ ;  /* 0x0000000009097223 */ /* 0x000fc800000000ff */
[----:B------:R-:W-:-:S04]  /*0f00*/  FFMA R9, R9, R12, R0 ;  /* 0x0000000c09097223 */ /* 0x000fc80000000000 */
[----:B------:R-:W-:Y:S01]  /*0f10*/  @P1 FADD R9, RZ, -R9 ;  /* 0x80000009ff091221 */ /* 0x000fe20000000000 */
[----:B0-----:R-:W-:-:S04]  /*0f20*/  IMAD.WIDE R4, R3, 0x4, R4 ;  /* 0x0000000403047825 */ /* 0x001fc800078e0204 */
[----:B------:R-:W-:-:S04]  /*0f30*/  IMAD.WIDE R2, R2, 0x8, R4 ;  /* 0x0000000802027825 */ /* 0x000fc800078e0204 */
[C---:B----4-:R-:W-:Y:S01]  /*0f40*/  FMUL R0, R9.reuse, R6 ;  /* 0x0000000609007220 */ /* 0x050fe20000400000 */
[----:B-----5:R-:W-:-:S03]  /*0f50*/  FMUL R9, R9, R18 ;  /* 0x0000001209097220 */ /* 0x020fc60000400000 */
[C---:B------:R-:W-:Y:S01]  /*0f60*/  FFMA R0, R11.reuse, R18, -R0 ;  /* 0x000000120b007223 */ /* 0x040fe20000000800 */
[----:B------:R-:W-:-:S03]  /*0f70*/  FFMA R9, R11, R6, R9 ;  /* 0x000000060b097223 */ /* 0x000fc60000000009 */
[C-C-:B--2---:R-:W-:Y:S01]  /*0f80*/  FADD R11, R7.reuse, R0.reuse ;  /* 0x00000000070b7221 */ /* 0x144fe20000000000 */
[----:B------:R-:W-:Y:S01]  /*0f90*/  FADD R13, R7, -R0 ;  /* 0x80000000070d7221 */ /* 0x000fe20000000000 */
[C-C-:B---3--:R-:W-:Y:S01]  /*0fa0*/  FADD R7, R8.reuse, R9.reuse ;  /* 0x0000000908077221 */ /* 0x148fe20000000000 */
[----:B------:R-:W-:Y:S02]  /*0fb0*/  FADD R9, R8, -R9 ;  /* 0x8000000908097221 */ /* 0x000fe40000000000 */
[----:B------:R-:W-:Y:S04]  /*0fc0*/  STG.E desc[UR6][R4.64], R11 ;  /* 0x0000000b04007986 */ /* 0x000fe8000c101906 */
[----:B------:R-:W-:Y:S04]  /*0fd0*/  STG.E desc[UR6][R4.64+0x4], R7 ;  /* 0x0000040704007986 */ /* 0x000fe8000c101906 */
[----:B------:R-:W-:Y:S04]  /*0fe0*/  STG.E desc[UR6][R2.64], R13 ;  /* 0x0000000d02007986 */ /* 0x000fe8000c101906 */
[----:B------:R-:W-:Y:S01]  /*0ff0*/  STG.E desc[UR6][R2.64+0x4], R9 ;  /* 0x0000040902007986 */ /* 0x000fe2000c101906 */
[----:B------:R-:W-:Y:S05]  /*1000*/  EXIT ;  /* 0x000000000000794d */ /* 0x000fea0003800000 */
        .weak           $__internal_3_$__cuda_sm20_div_rn_f64_full
        .type           $__internal_3_$__cuda_sm20_div_rn_f64_full,@function
        .size           $__internal_3_$__cuda_sm20_div_rn_f64_full,(.L_x_77 - $__internal_3_$__cuda_sm20_div_rn_f64_full)
$__internal_3_$__cuda_sm20_div_rn_f64_full:
        /* <DEDUP_REMOVED lines=67> */
.L_x_63:
        /* <DEDUP_REMOVED lines=16> */
.L_x_66:
[----:B------:R-:W-:Y:S01]  /*1540*/  LOP3.LUT R13, R7, 0x80000, RZ, 0xfc, !PT ;  /* 0x00080000070d7812 */ /* 0x000fe200078efcff */
[----:B------:R-:W-:Y:S01]  /*1550*/  IMAD.MOV.U32 R12, RZ, RZ, R6 ;  /* 0x000000ffff0c7224 */ /* 0x000fe200078e0006 */
[----:B------:R-:W-:Y:S06]  /*1560*/  BRA `(.L_x_64) ;  /* 0x0000000000087947 */ /* 0x000fec0003800000 */
.L_x_65:
[----:B------:R-:W-:Y:S01]  /*1570*/  LOP3.LUT R13, R9, 0x80000, RZ, 0xfc, !PT ;  /* 0x00080000090d7812 */ /* 0x000fe200078efcff */
[----:B------:R-:W-:-:S07]  /*1580*/  IMAD.MOV.U32 R12, RZ, RZ, R8 ;  /* 0x000000ffff0c7224 */ /* 0x000fce00078e0008 */
.L_x_64:
[----:B------:R-:W-:Y:S05]  /*1590*/  BSYNC.RECONVERGENT B1 ;  /* 0x0000000000017941 */ /* 0x000fea0003800200 */
.L_x_62:
[----:B------:R-:W-:Y:S02]  /*15a0*/  IMAD.MOV.U32 R2, RZ, RZ, R0 ;  /* 0x000000ffff027224 */ /* 0x000fe400078e0000 */
[----:B------:R-:W-:-:S04]  /*15b0*/  IMAD.MOV.U32 R3, RZ, RZ, 0x0 ;  /* 0x00000000ff037424 */ /* 0x000fc800078e00ff */
[----:B------:R-:W-:Y:S05]  /*15c0*/  RET.REL.NODEC R2 `(_Z16kernel_butterflyPfS_iiib) ;  /* 0xffffffe8028c7950 */ /* 0x000fea0003c3ffff */
.L_x_67:
        /* <DEDUP_REMOVED lines=11> */
.L_x_77:


//--------------------- .text._Z18kernel_bit_reversePKfPfii --------------------------
	.section	.text._Z18kernel_bit_reversePKfPfii,"ax",@progbits
	.align	128
        .global         _Z18kernel_bit_reversePKfPfii
        .type           _Z18kernel_bit_reversePKfPfii,@function
        .size           _Z18kernel_bit_reversePKfPfii,(.L_x_84 - _Z18kernel_bit_reversePKfPfii)
        .other          _Z18kernel_bit_reversePKfPfii,@"STO_CUDA_ENTRY STV_DEFAULT"
_Z18kernel_bit_reversePKfPfii:
.text._Z18kernel_bit_reversePKfPfii:
        /* <DEDUP_REMOVED lines=8> */
[----:B------:R-:W0:Y:S01]  /*0080*/  LDCU UR5, c[0x0][0x394] ;  /* 0x00007280ff0577ac */ /* 0x000e220008000800 */
[----:B------:R-:W-:Y:S01]  /*0090*/  CS2R R2, SRZ ;  /* 0x0000000000027805 */ /* 0x000fe2000001ff00 */
[----:B------:R-:W1:Y:S01]  /*00a0*/  LDCU.64 UR10, c[0x0][0x358] ;  /* 0x00006b00ff0a77ac */ /* 0x000e620008000a00 */
[----:B0-----:R-:W-:-:S09]  /*00b0*/  UISETP.GE.AND UP0, UPT, UR5, 0x1, UPT ;  /* 0x000000010500788c */ /* 0x001fd2000bf06270 */
[----:B-1----:R-:W-:Y:S05]  /*00c0*/  BRA.U !UP0, `(.L_x_68) ;  /* 0x0000000108a07547 */ /* 0x002fea000b800000 */
[----:B------:R-:W-:Y:S01]  /*00d0*/  UISETP.GE.U32.AND UP1, UPT, UR5, 0x4, UPT ;  /* 0x000000040500788c */ /* 0x000fe2000bf26070 */
[----:B------:R-:W-:Y:S01]  /*00e0*/  IMAD.MOV.U32 R2, RZ, RZ, RZ ;  /* 0x000000ffff027224 */ /* 0x000fe200078e00ff */
[----:B------:R-:W-:Y:S01]  /*00f0*/  ULOP3.LUT UR6, UR5, 0x3, URZ, 0xc0, !UPT ;  /* 0x0000000305067892 */ /* 0x000fe2000f8ec0ff */
[----:B------:R-:W-:-:S03]  /*0100*/  UMOV UR4, URZ ;  /* 0x000000ff00047c82 */ /* 0x000fc60008000000 */
[----:B------:R-:W-:-:S03]  /*0110*/  UISETP.NE.AND UP0, UPT, UR6, URZ, UPT ;  /* 0x000000ff0600728c */ /* 0x000fc6000bf05270 */
[----:B------:R-:W-:Y:S08]  /*0120*/  BRA.U !UP1, `(.L_x_69) ;  /* 0x00000001095c7547 */ /* 0x000ff0000b800000 */
[----:B------:R-:W-:Y:S01]  /*0130*/  IMAD.MOV.U32 R2, RZ, RZ, RZ ;  /* 0x000000ffff027224 */ /* 0x000fe200078e00ff */
[----:B------:R-:W-:-:S03]  /*0140*/  ULOP3.LUT UR4, UR5, 0x7ffffffc, URZ, 0xc0, !UPT ;  /* 0x7ffffffc05047892 */ /* 0x000fc6000f8ec0ff */
[----:B------:R-:W-:-:S09]  /*0150*/  UMOV UR5, URZ ;  /* 0x000000ff00057c82 */ /* 0x000fd20008000000 */
.L_x_70:
[--C-:B------:R-:W-:Y:S01]  /*0160*/  SHF.R.U32.HI R3, RZ, UR5, R0.reuse ;  /* 0x00000005ff037c19 */ /* 0x100fe20008011600 */
[----:B------:R-:W-:Y:S02]  /*0170*/  UIADD3 UR7, UPT, UPT, UR5, 0x1, URZ ;  /* 0x0000000105077890 */ /* 0x000fe4000fffe0ff */
[----:B------:R-:W-:Y:S02]  /*0180*/  UIADD3 UR8, UPT, UPT, UR5, 0x2, URZ ;  /* 0x0000000205087890 */ /* 0x000fe4000fffe0ff */
[----:B------:R-:W-:Y:S02]  /*0190*/  IMAD.SHL.U32 R3, R3, 0x2, RZ ;  /* 0x0000000203037824 */ /* 0x000fe400078e00ff */
[--C-:B------:R-:W-:Y:S01]  /*01a0*/  SHF.R.U32.HI R4, RZ, UR7, R0.reuse ;  /* 0x00000007ff047c19 */ /* 0x100fe20008011600 */
[----:B------:R-:W-:Y:S01]  /*01b0*/  UIADD3 UR7, UPT, UPT, UR5, 0x3, URZ ;  /* 0x0000000305077890 */ /* 0x000fe2000fffe0ff */
[----:B------:R-:W-:Y:S01]  /*01c0*/  SHF.R.U32.HI R5, RZ, UR8, R0 ;  /* 0x00000008ff057c19 */ /* 0x000fe20008011600 */
[----:B------:R-:W-:Y:S01]  /*01d0*/  UIADD3 UR5, UPT, UPT, UR5, 0x4, URZ ;  /* 0x0000000405057890 */ /* 0x000fe2000fffe0ff */
[----:B------:R-:W-:-:S02]  /*01e0*/  LOP3.LUT R3, R3, 0x2, RZ, 0xc0, !PT ;  /* 0x0000000203037812 */ /* 0x000fc400078ec0ff */
[----:B------:R-:W-:Y:S01]  /*01f0*/  LOP3.LUT R4, R4, 0x1, RZ, 0xc0, !PT ;  /* 0x0000000104047812 */ /* 0x000fe200078ec0ff */
[----:B------:R-:W-:Y:S01]  /*0200*/  IMAD.SHL.U32 R5, R5, 0x2, RZ ;  /* 0x0000000205057824 */ /* 0x000fe200078e00ff */
[----:B------:R-:W-:Y:S01]  /*0210*/  UISETP.NE.AND UP1, UPT, UR5, UR4, UPT ;  /* 0x000000040500728c */ /* 0x000fe2000bf25270 */
[----:B------:R-:W-:-:S03]  /*0220*/  IMAD R3, R2, 0x4, R3 ;  /* 0x0000000402037824 */ /* 0x000fc600078e0203 */
[----:B------:R-:W-:Y:S01]  /*0230*/  LOP3.LUT R2, R5, 0x2, RZ, 0xc0, !PT ;  /* 0x0000000205027812 */ /* 0x000fe200078ec0ff */
[----:B------:R-:W-:Y:S01]  /*0240*/  IMAD.IADD R3, R3, 0x1, R4 ;  /* 0x0000000103037824 */ /* 0x000fe200078e0204 */
[----:B------:R-:W-:-:S03]  /*0250*/  SHF.R.U32.HI R4, RZ, UR7, R0 ;  /* 0x00000007ff047c19 */ /* 0x000fc60008011600 */
[----:B------:R-:W-:Y:S01]  /*0260*/  IMAD R2, R3, 0x4, R2 ;  /* 0x0000000403027824 */ /* 0x000fe200078e0202 */
[----:B------:R-:W-:-:S05]  /*0270*/  LOP3.LUT R5, R4, 0x1, RZ, 0xc0, !PT ;  /* 0x0000000104057812 */ /* 0x000fca00078ec0ff */
[----:B------:R-:W-:Y:S01]  /*0280*/  IMAD.IADD R2, R2, 0x1, R5 ;  /* 0x0000000102027824 */ /* 0x000fe200078e0205 */
[----:B------:R-:W-:Y:S06]  /*0290*/  BRA.U UP1, `(.L_x_70) ;  /* 0xfffffffd01b07547 */ /* 0x000fec000b83ffff */
.L_x_69:
[----:B------:R-:W-:Y:S05]  /*02a0*/  BRA.U !UP0, `(.L_x_71) ;  /* 0x0000000108207547 */ /* 0x000fea000b800000 */
[----:B------:R-:W-:-:S12]  /*02b0*/  UIADD3 UR6, UPT, UPT, -UR6, URZ, URZ ;  /* 0x000000ff06067290 */ /* 0x000fd8000fffe1ff */
.L_x_72:
[----:B------:R-:W-:Y:S01]  /*02c0*/  UIADD3 UR6, UPT, UPT, UR6, 0x1, URZ ;  /* 0x0000000106067890 */ /* 0x000fe2000fffe0ff */
[----:B------:R-:W-:Y:S01]  /*02d0*/  SHF.R.U32.HI R3, RZ, UR4, R0 ;  /* 0x00000004ff037c19 */ /* 0x000fe20008011600 */
[----:B------:R-:W-:Y:S02]  /*02e0*/  UIADD3 UR4, UPT, UPT, UR4, 0x1, URZ ;  /* 0x0000000104047890 */ /* 0x000fe4000fffe0ff */
[----:B------:R-:W-:Y:S01]  /*02f0*/  UISETP.NE.AND UP0, UPT, UR6, URZ, UPT ;  /* 0x000000ff0600728c */ /* 0x000fe2000bf05270 */
[----:B------:R-:W-:-:S05]  /*0300*/  LOP3.LUT R3, R3, 0x1, RZ, 0xc0, !PT ;  /* 0x0000000103037812 */ /* 0x000fca00078ec0ff */
[----:B------:R-:W-:-:S03]  /*0310*/  IMAD R2, R2, 0x2, R3 ;  /* 0x0000000202027824 */ /* 0x000fc600078e0203 */
[----:B------:R-:W-:Y:S05]  /*0320*/  BRA.U UP0, `(.L_x_72) ;  /* 0xfffffffd00e47547 */ /* 0x000fea000b83ffff */
.L_x_71:
[----:B------:R-:W-:Y:S02]  /*0330*/  IMAD.SHL.U32 R2, R2, 0x2, RZ ;  /* 0x0000000202027824 */ /* 0x000fe400078e00ff */
[----:B------:R-:W-:-:S07]  /*0340*/  IMAD.MOV.U32 R3, RZ, RZ, RZ ;  /* 0x000000ffff037224 */ /* 0x000fce00078e00ff */
.L_x_68:
[----:B------:R-:W0:Y:S01]  /*0350*/  LDC.64 R4, c[0x0][0x380] ;  /* 0x0000e000ff047b82 */ /* 0x000e220000000a00 */
[----:B------:R-:W-:Y:S01]  /*0360*/  IMAD.SHL.U32 R7, R0, 0x2, RZ ;  /* 0x0000000200077824 */ /* 0x000fe200078e00ff */
[----:B------:R-:W1:Y:S03]  /*0370*/  LDCU.64 UR4, c[0x0][0x388] ;  /* 0x00007100ff0477ac */ /* 0x000e660008000a00 */
[----:B0-----:R-:W-:-:S05]  /*0380*/  IMAD.WIDE R4, R7, 0x4, R4 ;  /* 0x0000000407047825 */ /* 0x001fca00078e0204 */
[----:B------:R-:W2:Y:S01]  /*0390*/  LDG.E R9, desc[UR10][R4.64] ;  /* 0x0000000a04097981 */ /* 0x000ea2000c1e1900 */
[----:B-1----:R-:W-:-:S04]  /*03a0*/  LEA R6, P0, R2, UR4, 0x2 ;  /* 0x0000000402067c11 */ /* 0x002fc8000f8010ff */
[----:B------:R-:W-:-:S05]  /*03b0*/  LEA.HI.X R7, R2, UR5, R3, 0x2, P0 ;  /* 0x0000000502077c11 */ /* 0x000fca00080f1403 */
[----:B--2---:R-:W-:Y:S04]  /*03c0*/  STG.E desc[UR10][R6.64], R9 ;  /* 0x0000000906007986 */ /* 0x004fe8000c10190a */
[----:B------:R-:W2:Y:S04]  /*03d0*/  LDG.E R3, desc[UR10][R4.64+0x4] ;  /* 0x0000040a04037981 */ /* 0x000ea8000c1e1900 */
[----:B--2---:R-:W-:Y:S01]  /*03e0*/  STG.E desc[UR10][R6.64+0x4], R3 ;  /* 0x0000040306007986 */ /* 0x004fe2000c10190a */
[----:B------:R-:W-:Y:S05]  /*03f0*/  EXIT ;  /* 0x000000000000794d */ /* 0x000fea0003800000 */
.L_x_73:
        /* <DEDUP_REMOVED lines=16> */
.L_x_84:


//--------------------- .nv.global.init           --------------------------
	.section	.nv.global.init,"aw",@progbits
	.align	4
.nv.global.init:
	.type		__cudart_i2opi_f,@object
	.size		__cudart_i2opi_f,(.L_0 - __cudart_i2opi_f)
__cudart_i2opi_f:
        /*0000*/ 	.byte	0x41, 0x90, 0x43, 0x3c, 0x99, 0x95, 0x62, 0xdb, 0xc0, 0xdd, 0x34, 0xf5, 0xd1, 0x57, 0x27, 0xfc
        /*0010*/ 	.byte	0x29, 0x15, 0x44, 0x4e, 0x6e, 0x83, 0xf9, 0xa2
.L_0:


//--------------------- .nv.shared.reserved.0     --------------------------
	.section	.nv.shared.reserved.0,"aw",@nobits
	.weak		__nv_reservedSMEM_offset_0_alias
	.size		__nv_reservedSMEM_offset_0_alias, 0, 64
	.other		__nv_reservedSMEM_offset_0_alias,@"STO_CUDA_RESERVED_SHARED STV_DEFAULT"
__nv_reservedSMEM_offset_0_alias:
	.zero		0
	.zero		64


//--------------------- .nv.constant0._Z21kernel_final_multiplyPKfPfi --------------------------
	.section	.nv.constant0._Z21kernel_final_multiplyPKfPfi,"a",@progbits
	.sectionflags	@""
	.align	4
.nv.constant0._Z21kernel_final_multiplyPKfPfi:
	.zero		916


//--------------------- .nv.constant0._Z23kernel_complex_multiplyPKfS0_Pfi --------------------------
	.section	.nv.constant0._Z23kernel_complex_multiplyPKfS0_Pfi,"a",@progbits
	.sectionflags	@""
	.align	4
.nv.constant0._Z23kernel_complex_multiplyPKfS0_Pfi:
	.zero		924


//--------------------- .nv.constant0._Z18kernel_bluestein_dPfii --------------------------
	.section	.nv.constant0._Z18kernel_bluestein_dPfii,"a",@progbits
	.sectionflags	@""
	.align	4
.nv.constant0._Z18kernel_bluestein_dPfii:
	.zero		912


//--------------------- .nv.constant0._Z18kernel_bluestein_aPKfPfi --------------------------
	.section	.nv.constant0._Z18kernel_bluestein_aPKfPfi,"a",@progbits
	.sectionflags	@""
	.align	4
.nv.constant0._Z18kernel_bluestein_aPKfPfi:
	.zero		916


//--------------------- .nv.constant0._Z12kernel_scalePfS_if --------------------------
	.section	.nv.constant0._Z12kernel_scalePfS_if,"a",@progbits
	.sectionflags	@""
	.align	4
.nv.constant0._Z12kernel_scalePfS_if:
	.zero		920


//--------------------- .nv.constant0._Z16kernel_butterflyPfS_iiib --------------------------
	.section	.nv.constant0._Z16kernel_butterflyPfS_iiib,"a",@progbits
	.sectionflags	@""
	.align	4
.nv.constant0._Z16kernel_butterflyPfS_iiib:
	.zero		925


//--------------------- .nv.constant0._Z18kernel_bit_reversePKfPfii --------------------------
	.section	.nv.constant0._Z18kernel_bit_reversePKfPfii,"a",@progbits
	.sectionflags	@""
	.align	4
.nv.constant0._Z18kernel_bit_reversePKfPfii:
	.zero		920


//--------------------- SYMBOLS --------------------------

	.type		.nv.reservedSmem.offset0,@object
	.size		.nv.reservedSmem.offset0,0x4
